//
// Generated by NVIDIA NVVM Compiler
//
// Compiler Build ID: CL-36424714
// Cuda compilation tools, release 13.0, V13.0.88
// Based on NVVM 20.0.0
//

.version 9.0
.target sm_100
.address_size 64

	// .globl	initialize_oscillators_kernel
.func  (.param .align 16 .b8 func_retval0[16]) __internal_trig_reduction_slowpathd
(
	.param .b64 __internal_trig_reduction_slowpathd_param_0
)
;
.global .align 4 .b8 precalc_xorwow_matrix[102400];
.global .align 4 .b8 precalc_xorwow_offset_matrix[102400];
.global .align 4 .b8 mrg32k3aM1[2304];
.global .align 4 .b8 mrg32k3aM2[2304];
.global .align 4 .b8 mrg32k3aM1SubSeq[2016];
.global .align 4 .b8 mrg32k3aM2SubSeq[2016];
.global .align 4 .b8 mrg32k3aM1Seq[2304];
.global .align 4 .b8 mrg32k3aM2Seq[2304];
.const .align 8 .b8 __cr_lgamma_table[72];
// _ZZ21compute_energy_kernelE13shared_energy has been demoted
// _ZZ22compute_entropy_kernelE14shared_entropy has been demoted
// _ZZ30compute_order_parameter_kernelE11shared_real has been demoted
// _ZZ30compute_order_parameter_kernelE11shared_imag has been demoted
.global .align 4 .b8 __cudart_i2opi_f[24] = {65, 144, 67, 60, 153, 149, 98, 219, 192, 221, 52, 245, 209, 87, 39, 252, 41, 21, 68, 78, 110, 131, 249, 162};
.global .align 8 .b8 __cudart_i2opi_d[144] = {8, 93, 141, 31, 177, 95, 251, 107, 234, 146, 82, 138, 247, 57, 7, 61, 123, 241, 229, 235, 199, 186, 39, 117, 45, 234, 95, 158, 102, 63, 70, 79, 183, 9, 203, 39, 207, 126, 54, 109, 31, 109, 10, 90, 139, 17, 47, 239, 15, 152, 5, 222, 255, 151, 248, 31, 59, 40, 249, 189, 139, 95, 132, 156, 244, 57, 83, 131, 57, 214, 145, 57, 65, 126, 95, 180, 38, 112, 156, 233, 132, 68, 187, 46, 245, 53, 130, 232, 62, 167, 41, 177, 28, 235, 29, 254, 28, 146, 209, 9, 234, 46, 73, 6, 224, 210, 77, 66, 58, 110, 36, 183, 97, 197, 187, 222, 171, 99, 81, 254, 65, 144, 67, 60, 153, 149, 98, 219, 192, 221, 52, 245, 209, 87, 39, 252, 41, 21, 68, 78, 110, 131, 249, 162};
.global .align 16 .b8 __cudart_sin_cos_coeffs[128] = {70, 210, 176, 44, 241, 229, 90, 190, 146, 227, 172, 105, 227, 29, 199, 62, 161, 98, 219, 25, 160, 1, 42, 191, 24, 8, 17, 17, 17, 17, 129, 63, 84, 85, 85, 85, 85, 85, 197, 191, 0, 0, 0, 0, 0, 0, 0, 0, 0, 0, 0, 0, 0, 0, 0, 0, 100, 129, 253, 32, 131, 255, 168, 189, 40, 133, 239, 193, 167, 238, 33, 62, 217, 230, 6, 142, 79, 126, 146, 190, 233, 188, 221, 25, 160, 1, 250, 62, 71, 93, 193, 22, 108, 193, 86, 191, 81, 85, 85, 85, 85, 85, 165, 63, 0, 0, 0, 0, 0, 0, 224, 191, 0, 0, 0, 0, 0, 0, 240, 63};

.visible .entry initialize_oscillators_kernel(
	.param .u64 .ptr .align 1 initialize_oscillators_kernel_param_0,
	.param .u64 .ptr .align 1 initialize_oscillators_kernel_param_1,
	.param .u64 .ptr .align 1 initialize_oscillators_kernel_param_2,
	.param .u32 initialize_oscillators_kernel_param_3,
	.param .u64 initialize_oscillators_kernel_param_4
)
{
	.local .align 8 .b8 	__local_depot0[48];
	.reg .b64 	%SP;
	.reg .b64 	%SPL;
	.reg .pred 	%p<72>;
	.reg .b32 	%r<1306>;
	.reg .b64 	%rd<45>;
	.reg .b64 	%fd<96>;

	mov.u64 	%SPL, __local_depot0;
	ld.param.u64 	%rd10, [initialize_oscillators_kernel_param_0];
	ld.param.u64 	%rd11, [initialize_oscillators_kernel_param_1];
	ld.param.u64 	%rd12, [initialize_oscillators_kernel_param_2];
	ld.param.u32 	%r565, [initialize_oscillators_kernel_param_3];
	ld.param.u64 	%rd13, [initialize_oscillators_kernel_param_4];
	mov.u32 	%r566, %ctaid.x;
	mov.u32 	%r567, %ntid.x;
	mov.u32 	%r568, %tid.x;
	mad.lo.s32 	%r1, %r566, %r567, %r568;
	setp.ge.s32 	%p1, %r1, %r565;
	@%p1 bra 	$L__BB0_126;
	add.u64 	%rd1, %SPL, 0;
	cvt.s64.s32 	%rd2, %r1;
	cvt.u32.u64 	%r569, %rd13;
	xor.b32  	%r570, %r569, -1429050551;
	mul.lo.s32 	%r571, %r570, 1099087573;
	{ .reg .b32 tmp; mov.b64 {tmp, %r572}, %rd13; }
	xor.b32  	%r573, %r572, -136515619;
	mul.lo.s32 	%r574, %r573, -1703105765;
	add.s32 	%r575, %r571, %r574;
	add.s32 	%r2, %r575, 6615241;
	add.s32 	%r1032, %r571, 123456789;
	st.local.v2.u32 	[%rd1], {%r2, %r1032};
	xor.b32  	%r1031, %r571, 362436069;
	add.s32 	%r1030, %r574, 521288629;
	st.local.v2.u32 	[%rd1+8], {%r1031, %r1030};
	xor.b32  	%r1029, %r574, 88675123;
	add.s32 	%r1028, %r571, 5783321;
	st.local.v2.u32 	[%rd1+16], {%r1029, %r1028};
	setp.eq.s32 	%p2, %r1, 0;
	@%p2 bra 	$L__BB0_116;
	mov.b32 	%r1015, 0;
	mov.u64 	%rd44, %rd2;
$L__BB0_3:
	mov.u64 	%rd3, %rd44;
	and.b64  	%rd4, %rd3, 3;
	setp.eq.s64 	%p3, %rd4, 0;
	@%p3 bra 	$L__BB0_115;
	mul.wide.u32 	%rd15, %r1015, 3200;
	mov.u64 	%rd16, precalc_xorwow_matrix;
	add.s64 	%rd5, %rd16, %rd15;
	mov.b32 	%r1028, 0;
	mov.u32 	%r1029, %r1028;
	mov.u32 	%r1030, %r1028;
	mov.u32 	%r1031, %r1028;
	mov.u32 	%r1032, %r1028;
	mov.u32 	%r1021, %r1028;
$L__BB0_5:
	mul.wide.u32 	%rd17, %r1021, 4;
	add.s64 	%rd18, %rd1, %rd17;
	ld.local.u32 	%r20, [%rd18+4];
	shl.b32 	%r21, %r1021, 5;
	mov.b32 	%r1027, 0;
$L__BB0_6:
	.pragma "nounroll";
	shr.u32 	%r579, %r20, %r1027;
	and.b32  	%r580, %r579, 1;
	setp.eq.b32 	%p4, %r580, 1;
	not.pred 	%p5, %p4;
	add.s32 	%r581, %r21, %r1027;
	mul.lo.s32 	%r582, %r581, 5;
	mul.wide.u32 	%rd19, %r582, 4;
	add.s64 	%rd6, %rd5, %rd19;
	@%p5 bra 	$L__BB0_8;
	ld.global.u32 	%r583, [%rd6];
	xor.b32  	%r1032, %r1032, %r583;
	ld.global.u32 	%r584, [%rd6+4];
	xor.b32  	%r1031, %r1031, %r584;
	ld.global.u32 	%r585, [%rd6+8];
	xor.b32  	%r1030, %r1030, %r585;
	ld.global.u32 	%r586, [%rd6+12];
	xor.b32  	%r1029, %r1029, %r586;
	ld.global.u32 	%r587, [%rd6+16];
	xor.b32  	%r1028, %r1028, %r587;
$L__BB0_8:
	and.b32  	%r589, %r579, 2;
	setp.eq.s32 	%p6, %r589, 0;
	@%p6 bra 	$L__BB0_10;
	ld.global.u32 	%r590, [%rd6+20];
	xor.b32  	%r1032, %r1032, %r590;
	ld.global.u32 	%r591, [%rd6+24];
	xor.b32  	%r1031, %r1031, %r591;
	ld.global.u32 	%r592, [%rd6+28];
	xor.b32  	%r1030, %r1030, %r592;
	ld.global.u32 	%r593, [%rd6+32];
	xor.b32  	%r1029, %r1029, %r593;
	ld.global.u32 	%r594, [%rd6+36];
	xor.b32  	%r1028, %r1028, %r594;
$L__BB0_10:
	and.b32  	%r596, %r579, 4;
	setp.eq.s32 	%p7, %r596, 0;
	@%p7 bra 	$L__BB0_12;
	ld.global.u32 	%r597, [%rd6+40];
	xor.b32  	%r1032, %r1032, %r597;
	ld.global.u32 	%r598, [%rd6+44];
	xor.b32  	%r1031, %r1031, %r598;
	ld.global.u32 	%r599, [%rd6+48];
	xor.b32  	%r1030, %r1030, %r599;
	ld.global.u32 	%r600, [%rd6+52];
	xor.b32  	%r1029, %r1029, %r600;
	ld.global.u32 	%r601, [%rd6+56];
	xor.b32  	%r1028, %r1028, %r601;
$L__BB0_12:
	and.b32  	%r603, %r579, 8;
	setp.eq.s32 	%p8, %r603, 0;
	@%p8 bra 	$L__BB0_14;
	ld.global.u32 	%r604, [%rd6+60];
	xor.b32  	%r1032, %r1032, %r604;
	ld.global.u32 	%r605, [%rd6+64];
	xor.b32  	%r1031, %r1031, %r605;
	ld.global.u32 	%r606, [%rd6+68];
	xor.b32  	%r1030, %r1030, %r606;
	ld.global.u32 	%r607, [%rd6+72];
	xor.b32  	%r1029, %r1029, %r607;
	ld.global.u32 	%r608, [%rd6+76];
	xor.b32  	%r1028, %r1028, %r608;
$L__BB0_14:
	and.b32  	%r610, %r579, 16;
	setp.eq.s32 	%p9, %r610, 0;
	@%p9 bra 	$L__BB0_16;
	ld.global.u32 	%r611, [%rd6+80];
	xor.b32  	%r1032, %r1032, %r611;
	ld.global.u32 	%r612, [%rd6+84];
	xor.b32  	%r1031, %r1031, %r612;
	ld.global.u32 	%r613, [%rd6+88];
	xor.b32  	%r1030, %r1030, %r613;
	ld.global.u32 	%r614, [%rd6+92];
	xor.b32  	%r1029, %r1029, %r614;
	ld.global.u32 	%r615, [%rd6+96];
	xor.b32  	%r1028, %r1028, %r615;
$L__BB0_16:
	and.b32  	%r617, %r579, 32;
	setp.eq.s32 	%p10, %r617, 0;
	@%p10 bra 	$L__BB0_18;
	ld.global.u32 	%r618, [%rd6+100];
	xor.b32  	%r1032, %r1032, %r618;
	ld.global.u32 	%r619, [%rd6+104];
	xor.b32  	%r1031, %r1031, %r619;
	ld.global.u32 	%r620, [%rd6+108];
	xor.b32  	%r1030, %r1030, %r620;
	ld.global.u32 	%r621, [%rd6+112];
	xor.b32  	%r1029, %r1029, %r621;
	ld.global.u32 	%r622, [%rd6+116];
	xor.b32  	%r1028, %r1028, %r622;
$L__BB0_18:
	and.b32  	%r624, %r579, 64;
	setp.eq.s32 	%p11, %r624, 0;
	@%p11 bra 	$L__BB0_20;
	ld.global.u32 	%r625, [%rd6+120];
	xor.b32  	%r1032, %r1032, %r625;
	ld.global.u32 	%r626, [%rd6+124];
	xor.b32  	%r1031, %r1031, %r626;
	ld.global.u32 	%r627, [%rd6+128];
	xor.b32  	%r1030, %r1030, %r627;
	ld.global.u32 	%r628, [%rd6+132];
	xor.b32  	%r1029, %r1029, %r628;
	ld.global.u32 	%r629, [%rd6+136];
	xor.b32  	%r1028, %r1028, %r629;
$L__BB0_20:
	and.b32  	%r631, %r579, 128;
	setp.eq.s32 	%p12, %r631, 0;
	@%p12 bra 	$L__BB0_22;
	ld.global.u32 	%r632, [%rd6+140];
	xor.b32  	%r1032, %r1032, %r632;
	ld.global.u32 	%r633, [%rd6+144];
	xor.b32  	%r1031, %r1031, %r633;
	ld.global.u32 	%r634, [%rd6+148];
	xor.b32  	%r1030, %r1030, %r634;
	ld.global.u32 	%r635, [%rd6+152];
	xor.b32  	%r1029, %r1029, %r635;
	ld.global.u32 	%r636, [%rd6+156];
	xor.b32  	%r1028, %r1028, %r636;
$L__BB0_22:
	and.b32  	%r638, %r579, 256;
	setp.eq.s32 	%p13, %r638, 0;
	@%p13 bra 	$L__BB0_24;
	ld.global.u32 	%r639, [%rd6+160];
	xor.b32  	%r1032, %r1032, %r639;
	ld.global.u32 	%r640, [%rd6+164];
	xor.b32  	%r1031, %r1031, %r640;
	ld.global.u32 	%r641, [%rd6+168];
	xor.b32  	%r1030, %r1030, %r641;
	ld.global.u32 	%r642, [%rd6+172];
	xor.b32  	%r1029, %r1029, %r642;
	ld.global.u32 	%r643, [%rd6+176];
	xor.b32  	%r1028, %r1028, %r643;
$L__BB0_24:
	and.b32  	%r645, %r579, 512;
	setp.eq.s32 	%p14, %r645, 0;
	@%p14 bra 	$L__BB0_26;
	ld.global.u32 	%r646, [%rd6+180];
	xor.b32  	%r1032, %r1032, %r646;
	ld.global.u32 	%r647, [%rd6+184];
	xor.b32  	%r1031, %r1031, %r647;
	ld.global.u32 	%r648, [%rd6+188];
	xor.b32  	%r1030, %r1030, %r648;
	ld.global.u32 	%r649, [%rd6+192];
	xor.b32  	%r1029, %r1029, %r649;
	ld.global.u32 	%r650, [%rd6+196];
	xor.b32  	%r1028, %r1028, %r650;
$L__BB0_26:
	and.b32  	%r652, %r579, 1024;
	setp.eq.s32 	%p15, %r652, 0;
	@%p15 bra 	$L__BB0_28;
	ld.global.u32 	%r653, [%rd6+200];
	xor.b32  	%r1032, %r1032, %r653;
	ld.global.u32 	%r654, [%rd6+204];
	xor.b32  	%r1031, %r1031, %r654;
	ld.global.u32 	%r655, [%rd6+208];
	xor.b32  	%r1030, %r1030, %r655;
	ld.global.u32 	%r656, [%rd6+212];
	xor.b32  	%r1029, %r1029, %r656;
	ld.global.u32 	%r657, [%rd6+216];
	xor.b32  	%r1028, %r1028, %r657;
$L__BB0_28:
	and.b32  	%r659, %r579, 2048;
	setp.eq.s32 	%p16, %r659, 0;
	@%p16 bra 	$L__BB0_30;
	ld.global.u32 	%r660, [%rd6+220];
	xor.b32  	%r1032, %r1032, %r660;
	ld.global.u32 	%r661, [%rd6+224];
	xor.b32  	%r1031, %r1031, %r661;
	ld.global.u32 	%r662, [%rd6+228];
	xor.b32  	%r1030, %r1030, %r662;
	ld.global.u32 	%r663, [%rd6+232];
	xor.b32  	%r1029, %r1029, %r663;
	ld.global.u32 	%r664, [%rd6+236];
	xor.b32  	%r1028, %r1028, %r664;
$L__BB0_30:
	and.b32  	%r666, %r579, 4096;
	setp.eq.s32 	%p17, %r666, 0;
	@%p17 bra 	$L__BB0_32;
	ld.global.u32 	%r667, [%rd6+240];
	xor.b32  	%r1032, %r1032, %r667;
	ld.global.u32 	%r668, [%rd6+244];
	xor.b32  	%r1031, %r1031, %r668;
	ld.global.u32 	%r669, [%rd6+248];
	xor.b32  	%r1030, %r1030, %r669;
	ld.global.u32 	%r670, [%rd6+252];
	xor.b32  	%r1029, %r1029, %r670;
	ld.global.u32 	%r671, [%rd6+256];
	xor.b32  	%r1028, %r1028, %r671;
$L__BB0_32:
	and.b32  	%r673, %r579, 8192;
	setp.eq.s32 	%p18, %r673, 0;
	@%p18 bra 	$L__BB0_34;
	ld.global.u32 	%r674, [%rd6+260];
	xor.b32  	%r1032, %r1032, %r674;
	ld.global.u32 	%r675, [%rd6+264];
	xor.b32  	%r1031, %r1031, %r675;
	ld.global.u32 	%r676, [%rd6+268];
	xor.b32  	%r1030, %r1030, %r676;
	ld.global.u32 	%r677, [%rd6+272];
	xor.b32  	%r1029, %r1029, %r677;
	ld.global.u32 	%r678, [%rd6+276];
	xor.b32  	%r1028, %r1028, %r678;
$L__BB0_34:
	and.b32  	%r680, %r579, 16384;
	setp.eq.s32 	%p19, %r680, 0;
	@%p19 bra 	$L__BB0_36;
	ld.global.u32 	%r681, [%rd6+280];
	xor.b32  	%r1032, %r1032, %r681;
	ld.global.u32 	%r682, [%rd6+284];
	xor.b32  	%r1031, %r1031, %r682;
	ld.global.u32 	%r683, [%rd6+288];
	xor.b32  	%r1030, %r1030, %r683;
	ld.global.u32 	%r684, [%rd6+292];
	xor.b32  	%r1029, %r1029, %r684;
	ld.global.u32 	%r685, [%rd6+296];
	xor.b32  	%r1028, %r1028, %r685;
$L__BB0_36:
	and.b32  	%r687, %r579, 32768;
	setp.eq.s32 	%p20, %r687, 0;
	@%p20 bra 	$L__BB0_38;
	ld.global.u32 	%r688, [%rd6+300];
	xor.b32  	%r1032, %r1032, %r688;
	ld.global.u32 	%r689, [%rd6+304];
	xor.b32  	%r1031, %r1031, %r689;
	ld.global.u32 	%r690, [%rd6+308];
	xor.b32  	%r1030, %r1030, %r690;
	ld.global.u32 	%r691, [%rd6+312];
	xor.b32  	%r1029, %r1029, %r691;
	ld.global.u32 	%r692, [%rd6+316];
	xor.b32  	%r1028, %r1028, %r692;
$L__BB0_38:
	add.s32 	%r1027, %r1027, 16;
	setp.ne.s32 	%p21, %r1027, 32;
	@%p21 bra 	$L__BB0_6;
	mad.lo.s32 	%r693, %r1021, -31, %r21;
	add.s32 	%r1021, %r693, 1;
	setp.ne.s32 	%p22, %r1021, 5;
	@%p22 bra 	$L__BB0_5;
	st.local.u32 	[%rd1+4], %r1032;
	st.local.v2.u32 	[%rd1+8], {%r1031, %r1030};
	st.local.v2.u32 	[%rd1+16], {%r1029, %r1028};
	setp.eq.s64 	%p23, %rd4, 1;
	@%p23 bra 	$L__BB0_115;
	mov.b32 	%r1028, 0;
	mov.u32 	%r1029, %r1028;
	mov.u32 	%r1030, %r1028;
	mov.u32 	%r1031, %r1028;
	mov.u32 	%r1032, %r1028;
	mov.u32 	%r1113, %r1028;
$L__BB0_42:
	mul.wide.u32 	%rd20, %r1113, 4;
	add.s64 	%rd21, %rd1, %rd20;
	ld.local.u32 	%r196, [%rd21+4];
	shl.b32 	%r197, %r1113, 5;
	mov.b32 	%r1119, 0;
$L__BB0_43:
	.pragma "nounroll";
	shr.u32 	%r696, %r196, %r1119;
	and.b32  	%r697, %r696, 1;
	setp.eq.b32 	%p24, %r697, 1;
	not.pred 	%p25, %p24;
	add.s32 	%r698, %r197, %r1119;
	mul.lo.s32 	%r699, %r698, 5;
	mul.wide.u32 	%rd22, %r699, 4;
	add.s64 	%rd7, %rd5, %rd22;
	@%p25 bra 	$L__BB0_45;
	ld.global.u32 	%r700, [%rd7];
	xor.b32  	%r1032, %r1032, %r700;
	ld.global.u32 	%r701, [%rd7+4];
	xor.b32  	%r1031, %r1031, %r701;
	ld.global.u32 	%r702, [%rd7+8];
	xor.b32  	%r1030, %r1030, %r702;
	ld.global.u32 	%r703, [%rd7+12];
	xor.b32  	%r1029, %r1029, %r703;
	ld.global.u32 	%r704, [%rd7+16];
	xor.b32  	%r1028, %r1028, %r704;
$L__BB0_45:
	and.b32  	%r706, %r696, 2;
	setp.eq.s32 	%p26, %r706, 0;
	@%p26 bra 	$L__BB0_47;
	ld.global.u32 	%r707, [%rd7+20];
	xor.b32  	%r1032, %r1032, %r707;
	ld.global.u32 	%r708, [%rd7+24];
	xor.b32  	%r1031, %r1031, %r708;
	ld.global.u32 	%r709, [%rd7+28];
	xor.b32  	%r1030, %r1030, %r709;
	ld.global.u32 	%r710, [%rd7+32];
	xor.b32  	%r1029, %r1029, %r710;
	ld.global.u32 	%r711, [%rd7+36];
	xor.b32  	%r1028, %r1028, %r711;
$L__BB0_47:
	and.b32  	%r713, %r696, 4;
	setp.eq.s32 	%p27, %r713, 0;
	@%p27 bra 	$L__BB0_49;
	ld.global.u32 	%r714, [%rd7+40];
	xor.b32  	%r1032, %r1032, %r714;
	ld.global.u32 	%r715, [%rd7+44];
	xor.b32  	%r1031, %r1031, %r715;
	ld.global.u32 	%r716, [%rd7+48];
	xor.b32  	%r1030, %r1030, %r716;
	ld.global.u32 	%r717, [%rd7+52];
	xor.b32  	%r1029, %r1029, %r717;
	ld.global.u32 	%r718, [%rd7+56];
	xor.b32  	%r1028, %r1028, %r718;
$L__BB0_49:
	and.b32  	%r720, %r696, 8;
	setp.eq.s32 	%p28, %r720, 0;
	@%p28 bra 	$L__BB0_51;
	ld.global.u32 	%r721, [%rd7+60];
	xor.b32  	%r1032, %r1032, %r721;
	ld.global.u32 	%r722, [%rd7+64];
	xor.b32  	%r1031, %r1031, %r722;
	ld.global.u32 	%r723, [%rd7+68];
	xor.b32  	%r1030, %r1030, %r723;
	ld.global.u32 	%r724, [%rd7+72];
	xor.b32  	%r1029, %r1029, %r724;
	ld.global.u32 	%r725, [%rd7+76];
	xor.b32  	%r1028, %r1028, %r725;
$L__BB0_51:
	and.b32  	%r727, %r696, 16;
	setp.eq.s32 	%p29, %r727, 0;
	@%p29 bra 	$L__BB0_53;
	ld.global.u32 	%r728, [%rd7+80];
	xor.b32  	%r1032, %r1032, %r728;
	ld.global.u32 	%r729, [%rd7+84];
	xor.b32  	%r1031, %r1031, %r729;
	ld.global.u32 	%r730, [%rd7+88];
	xor.b32  	%r1030, %r1030, %r730;
	ld.global.u32 	%r731, [%rd7+92];
	xor.b32  	%r1029, %r1029, %r731;
	ld.global.u32 	%r732, [%rd7+96];
	xor.b32  	%r1028, %r1028, %r732;
$L__BB0_53:
	and.b32  	%r734, %r696, 32;
	setp.eq.s32 	%p30, %r734, 0;
	@%p30 bra 	$L__BB0_55;
	ld.global.u32 	%r735, [%rd7+100];
	xor.b32  	%r1032, %r1032, %r735;
	ld.global.u32 	%r736, [%rd7+104];
	xor.b32  	%r1031, %r1031, %r736;
	ld.global.u32 	%r737, [%rd7+108];
	xor.b32  	%r1030, %r1030, %r737;
	ld.global.u32 	%r738, [%rd7+112];
	xor.b32  	%r1029, %r1029, %r738;
	ld.global.u32 	%r739, [%rd7+116];
	xor.b32  	%r1028, %r1028, %r739;
$L__BB0_55:
	and.b32  	%r741, %r696, 64;
	setp.eq.s32 	%p31, %r741, 0;
	@%p31 bra 	$L__BB0_57;
	ld.global.u32 	%r742, [%rd7+120];
	xor.b32  	%r1032, %r1032, %r742;
	ld.global.u32 	%r743, [%rd7+124];
	xor.b32  	%r1031, %r1031, %r743;
	ld.global.u32 	%r744, [%rd7+128];
	xor.b32  	%r1030, %r1030, %r744;
	ld.global.u32 	%r745, [%rd7+132];
	xor.b32  	%r1029, %r1029, %r745;
	ld.global.u32 	%r746, [%rd7+136];
	xor.b32  	%r1028, %r1028, %r746;
$L__BB0_57:
	and.b32  	%r748, %r696, 128;
	setp.eq.s32 	%p32, %r748, 0;
	@%p32 bra 	$L__BB0_59;
	ld.global.u32 	%r749, [%rd7+140];
	xor.b32  	%r1032, %r1032, %r749;
	ld.global.u32 	%r750, [%rd7+144];
	xor.b32  	%r1031, %r1031, %r750;
	ld.global.u32 	%r751, [%rd7+148];
	xor.b32  	%r1030, %r1030, %r751;
	ld.global.u32 	%r752, [%rd7+152];
	xor.b32  	%r1029, %r1029, %r752;
	ld.global.u32 	%r753, [%rd7+156];
	xor.b32  	%r1028, %r1028, %r753;
$L__BB0_59:
	and.b32  	%r755, %r696, 256;
	setp.eq.s32 	%p33, %r755, 0;
	@%p33 bra 	$L__BB0_61;
	ld.global.u32 	%r756, [%rd7+160];
	xor.b32  	%r1032, %r1032, %r756;
	ld.global.u32 	%r757, [%rd7+164];
	xor.b32  	%r1031, %r1031, %r757;
	ld.global.u32 	%r758, [%rd7+168];
	xor.b32  	%r1030, %r1030, %r758;
	ld.global.u32 	%r759, [%rd7+172];
	xor.b32  	%r1029, %r1029, %r759;
	ld.global.u32 	%r760, [%rd7+176];
	xor.b32  	%r1028, %r1028, %r760;
$L__BB0_61:
	and.b32  	%r762, %r696, 512;
	setp.eq.s32 	%p34, %r762, 0;
	@%p34 bra 	$L__BB0_63;
	ld.global.u32 	%r763, [%rd7+180];
	xor.b32  	%r1032, %r1032, %r763;
	ld.global.u32 	%r764, [%rd7+184];
	xor.b32  	%r1031, %r1031, %r764;
	ld.global.u32 	%r765, [%rd7+188];
	xor.b32  	%r1030, %r1030, %r765;
	ld.global.u32 	%r766, [%rd7+192];
	xor.b32  	%r1029, %r1029, %r766;
	ld.global.u32 	%r767, [%rd7+196];
	xor.b32  	%r1028, %r1028, %r767;
$L__BB0_63:
	and.b32  	%r769, %r696, 1024;
	setp.eq.s32 	%p35, %r769, 0;
	@%p35 bra 	$L__BB0_65;
	ld.global.u32 	%r770, [%rd7+200];
	xor.b32  	%r1032, %r1032, %r770;
	ld.global.u32 	%r771, [%rd7+204];
	xor.b32  	%r1031, %r1031, %r771;
	ld.global.u32 	%r772, [%rd7+208];
	xor.b32  	%r1030, %r1030, %r772;
	ld.global.u32 	%r773, [%rd7+212];
	xor.b32  	%r1029, %r1029, %r773;
	ld.global.u32 	%r774, [%rd7+216];
	xor.b32  	%r1028, %r1028, %r774;
$L__BB0_65:
	and.b32  	%r776, %r696, 2048;
	setp.eq.s32 	%p36, %r776, 0;
	@%p36 bra 	$L__BB0_67;
	ld.global.u32 	%r777, [%rd7+220];
	xor.b32  	%r1032, %r1032, %r777;
	ld.global.u32 	%r778, [%rd7+224];
	xor.b32  	%r1031, %r1031, %r778;
	ld.global.u32 	%r779, [%rd7+228];
	xor.b32  	%r1030, %r1030, %r779;
	ld.global.u32 	%r780, [%rd7+232];
	xor.b32  	%r1029, %r1029, %r780;
	ld.global.u32 	%r781, [%rd7+236];
	xor.b32  	%r1028, %r1028, %r781;
$L__BB0_67:
	and.b32  	%r783, %r696, 4096;
	setp.eq.s32 	%p37, %r783, 0;
	@%p37 bra 	$L__BB0_69;
	ld.global.u32 	%r784, [%rd7+240];
	xor.b32  	%r1032, %r1032, %r784;
	ld.global.u32 	%r785, [%rd7+244];
	xor.b32  	%r1031, %r1031, %r785;
	ld.global.u32 	%r786, [%rd7+248];
	xor.b32  	%r1030, %r1030, %r786;
	ld.global.u32 	%r787, [%rd7+252];
	xor.b32  	%r1029, %r1029, %r787;
	ld.global.u32 	%r788, [%rd7+256];
	xor.b32  	%r1028, %r1028, %r788;
$L__BB0_69:
	and.b32  	%r790, %r696, 8192;
	setp.eq.s32 	%p38, %r790, 0;
	@%p38 bra 	$L__BB0_71;
	ld.global.u32 	%r791, [%rd7+260];
	xor.b32  	%r1032, %r1032, %r791;
	ld.global.u32 	%r792, [%rd7+264];
	xor.b32  	%r1031, %r1031, %r792;
	ld.global.u32 	%r793, [%rd7+268];
	xor.b32  	%r1030, %r1030, %r793;
	ld.global.u32 	%r794, [%rd7+272];
	xor.b32  	%r1029, %r1029, %r794;
	ld.global.u32 	%r795, [%rd7+276];
	xor.b32  	%r1028, %r1028, %r795;
$L__BB0_71:
	and.b32  	%r797, %r696, 16384;
	setp.eq.s32 	%p39, %r797, 0;
	@%p39 bra 	$L__BB0_73;
	ld.global.u32 	%r798, [%rd7+280];
	xor.b32  	%r1032, %r1032, %r798;
	ld.global.u32 	%r799, [%rd7+284];
	xor.b32  	%r1031, %r1031, %r799;
	ld.global.u32 	%r800, [%rd7+288];
	xor.b32  	%r1030, %r1030, %r800;
	ld.global.u32 	%r801, [%rd7+292];
	xor.b32  	%r1029, %r1029, %r801;
	ld.global.u32 	%r802, [%rd7+296];
	xor.b32  	%r1028, %r1028, %r802;
$L__BB0_73:
	and.b32  	%r804, %r696, 32768;
	setp.eq.s32 	%p40, %r804, 0;
	@%p40 bra 	$L__BB0_75;
	ld.global.u32 	%r805, [%rd7+300];
	xor.b32  	%r1032, %r1032, %r805;
	ld.global.u32 	%r806, [%rd7+304];
	xor.b32  	%r1031, %r1031, %r806;
	ld.global.u32 	%r807, [%rd7+308];
	xor.b32  	%r1030, %r1030, %r807;
	ld.global.u32 	%r808, [%rd7+312];
	xor.b32  	%r1029, %r1029, %r808;
	ld.global.u32 	%r809, [%rd7+316];
	xor.b32  	%r1028, %r1028, %r809;
$L__BB0_75:
	add.s32 	%r1119, %r1119, 16;
	setp.ne.s32 	%p41, %r1119, 32;
	@%p41 bra 	$L__BB0_43;
	mad.lo.s32 	%r810, %r1113, -31, %r197;
	add.s32 	%r1113, %r810, 1;
	setp.ne.s32 	%p42, %r1113, 5;
	@%p42 bra 	$L__BB0_42;
	st.local.u32 	[%rd1+4], %r1032;
	st.local.v2.u32 	[%rd1+8], {%r1031, %r1030};
	st.local.v2.u32 	[%rd1+16], {%r1029, %r1028};
	setp.ne.s64 	%p43, %rd4, 3;
	@%p43 bra 	$L__BB0_115;
	mov.b32 	%r1028, 0;
	mov.u32 	%r1029, %r1028;
	mov.u32 	%r1030, %r1028;
	mov.u32 	%r1031, %r1028;
	mov.u32 	%r1032, %r1028;
	mov.u32 	%r1205, %r1028;
$L__BB0_79:
	mul.wide.u32 	%rd23, %r1205, 4;
	add.s64 	%rd24, %rd1, %rd23;
	ld.local.u32 	%r372, [%rd24+4];
	shl.b32 	%r373, %r1205, 5;
	mov.b32 	%r1211, 0;
$L__BB0_80:
	.pragma "nounroll";
	shr.u32 	%r813, %r372, %r1211;
	and.b32  	%r814, %r813, 1;
	setp.eq.b32 	%p44, %r814, 1;
	not.pred 	%p45, %p44;
	add.s32 	%r815, %r373, %r1211;
	mul.lo.s32 	%r816, %r815, 5;
	mul.wide.u32 	%rd25, %r816, 4;
	add.s64 	%rd8, %rd5, %rd25;
	@%p45 bra 	$L__BB0_82;
	ld.global.u32 	%r817, [%rd8];
	xor.b32  	%r1032, %r1032, %r817;
	ld.global.u32 	%r818, [%rd8+4];
	xor.b32  	%r1031, %r1031, %r818;
	ld.global.u32 	%r819, [%rd8+8];
	xor.b32  	%r1030, %r1030, %r819;
	ld.global.u32 	%r820, [%rd8+12];
	xor.b32  	%r1029, %r1029, %r820;
	ld.global.u32 	%r821, [%rd8+16];
	xor.b32  	%r1028, %r1028, %r821;
$L__BB0_82:
	and.b32  	%r823, %r813, 2;
	setp.eq.s32 	%p46, %r823, 0;
	@%p46 bra 	$L__BB0_84;
	ld.global.u32 	%r824, [%rd8+20];
	xor.b32  	%r1032, %r1032, %r824;
	ld.global.u32 	%r825, [%rd8+24];
	xor.b32  	%r1031, %r1031, %r825;
	ld.global.u32 	%r826, [%rd8+28];
	xor.b32  	%r1030, %r1030, %r826;
	ld.global.u32 	%r827, [%rd8+32];
	xor.b32  	%r1029, %r1029, %r827;
	ld.global.u32 	%r828, [%rd8+36];
	xor.b32  	%r1028, %r1028, %r828;
$L__BB0_84:
	and.b32  	%r830, %r813, 4;
	setp.eq.s32 	%p47, %r830, 0;
	@%p47 bra 	$L__BB0_86;
	ld.global.u32 	%r831, [%rd8+40];
	xor.b32  	%r1032, %r1032, %r831;
	ld.global.u32 	%r832, [%rd8+44];
	xor.b32  	%r1031, %r1031, %r832;
	ld.global.u32 	%r833, [%rd8+48];
	xor.b32  	%r1030, %r1030, %r833;
	ld.global.u32 	%r834, [%rd8+52];
	xor.b32  	%r1029, %r1029, %r834;
	ld.global.u32 	%r835, [%rd8+56];
	xor.b32  	%r1028, %r1028, %r835;
$L__BB0_86:
	and.b32  	%r837, %r813, 8;
	setp.eq.s32 	%p48, %r837, 0;
	@%p48 bra 	$L__BB0_88;
	ld.global.u32 	%r838, [%rd8+60];
	xor.b32  	%r1032, %r1032, %r838;
	ld.global.u32 	%r839, [%rd8+64];
	xor.b32  	%r1031, %r1031, %r839;
	ld.global.u32 	%r840, [%rd8+68];
	xor.b32  	%r1030, %r1030, %r840;
	ld.global.u32 	%r841, [%rd8+72];
	xor.b32  	%r1029, %r1029, %r841;
	ld.global.u32 	%r842, [%rd8+76];
	xor.b32  	%r1028, %r1028, %r842;
$L__BB0_88:
	and.b32  	%r844, %r813, 16;
	setp.eq.s32 	%p49, %r844, 0;
	@%p49 bra 	$L__BB0_90;
	ld.global.u32 	%r845, [%rd8+80];
	xor.b32  	%r1032, %r1032, %r845;
	ld.global.u32 	%r846, [%rd8+84];
	xor.b32  	%r1031, %r1031, %r846;
	ld.global.u32 	%r847, [%rd8+88];
	xor.b32  	%r1030, %r1030, %r847;
	ld.global.u32 	%r848, [%rd8+92];
	xor.b32  	%r1029, %r1029, %r848;
	ld.global.u32 	%r849, [%rd8+96];
	xor.b32  	%r1028, %r1028, %r849;
$L__BB0_90:
	and.b32  	%r851, %r813, 32;
	setp.eq.s32 	%p50, %r851, 0;
	@%p50 bra 	$L__BB0_92;
	ld.global.u32 	%r852, [%rd8+100];
	xor.b32  	%r1032, %r1032, %r852;
	ld.global.u32 	%r853, [%rd8+104];
	xor.b32  	%r1031, %r1031, %r853;
	ld.global.u32 	%r854, [%rd8+108];
	xor.b32  	%r1030, %r1030, %r854;
	ld.global.u32 	%r855, [%rd8+112];
	xor.b32  	%r1029, %r1029, %r855;
	ld.global.u32 	%r856, [%rd8+116];
	xor.b32  	%r1028, %r1028, %r856;
$L__BB0_92:
	and.b32  	%r858, %r813, 64;
	setp.eq.s32 	%p51, %r858, 0;
	@%p51 bra 	$L__BB0_94;
	ld.global.u32 	%r859, [%rd8+120];
	xor.b32  	%r1032, %r1032, %r859;
	ld.global.u32 	%r860, [%rd8+124];
	xor.b32  	%r1031, %r1031, %r860;
	ld.global.u32 	%r861, [%rd8+128];
	xor.b32  	%r1030, %r1030, %r861;
	ld.global.u32 	%r862, [%rd8+132];
	xor.b32  	%r1029, %r1029, %r862;
	ld.global.u32 	%r863, [%rd8+136];
	xor.b32  	%r1028, %r1028, %r863;
$L__BB0_94:
	and.b32  	%r865, %r813, 128;
	setp.eq.s32 	%p52, %r865, 0;
	@%p52 bra 	$L__BB0_96;
	ld.global.u32 	%r866, [%rd8+140];
	xor.b32  	%r1032, %r1032, %r866;
	ld.global.u32 	%r867, [%rd8+144];
	xor.b32  	%r1031, %r1031, %r867;
	ld.global.u32 	%r868, [%rd8+148];
	xor.b32  	%r1030, %r1030, %r868;
	ld.global.u32 	%r869, [%rd8+152];
	xor.b32  	%r1029, %r1029, %r869;
	ld.global.u32 	%r870, [%rd8+156];
	xor.b32  	%r1028, %r1028, %r870;
$L__BB0_96:
	and.b32  	%r872, %r813, 256;
	setp.eq.s32 	%p53, %r872, 0;
	@%p53 bra 	$L__BB0_98;
	ld.global.u32 	%r873, [%rd8+160];
	xor.b32  	%r1032, %r1032, %r873;
	ld.global.u32 	%r874, [%rd8+164];
	xor.b32  	%r1031, %r1031, %r874;
	ld.global.u32 	%r875, [%rd8+168];
	xor.b32  	%r1030, %r1030, %r875;
	ld.global.u32 	%r876, [%rd8+172];
	xor.b32  	%r1029, %r1029, %r876;
	ld.global.u32 	%r877, [%rd8+176];
	xor.b32  	%r1028, %r1028, %r877;
$L__BB0_98:
	and.b32  	%r879, %r813, 512;
	setp.eq.s32 	%p54, %r879, 0;
	@%p54 bra 	$L__BB0_100;
	ld.global.u32 	%r880, [%rd8+180];
	xor.b32  	%r1032, %r1032, %r880;
	ld.global.u32 	%r881, [%rd8+184];
	xor.b32  	%r1031, %r1031, %r881;
	ld.global.u32 	%r882, [%rd8+188];
	xor.b32  	%r1030, %r1030, %r882;
	ld.global.u32 	%r883, [%rd8+192];
	xor.b32  	%r1029, %r1029, %r883;
	ld.global.u32 	%r884, [%rd8+196];
	xor.b32  	%r1028, %r1028, %r884;
$L__BB0_100:
	and.b32  	%r886, %r813, 1024;
	setp.eq.s32 	%p55, %r886, 0;
	@%p55 bra 	$L__BB0_102;
	ld.global.u32 	%r887, [%rd8+200];
	xor.b32  	%r1032, %r1032, %r887;
	ld.global.u32 	%r888, [%rd8+204];
	xor.b32  	%r1031, %r1031, %r888;
	ld.global.u32 	%r889, [%rd8+208];
	xor.b32  	%r1030, %r1030, %r889;
	ld.global.u32 	%r890, [%rd8+212];
	xor.b32  	%r1029, %r1029, %r890;
	ld.global.u32 	%r891, [%rd8+216];
	xor.b32  	%r1028, %r1028, %r891;
$L__BB0_102:
	and.b32  	%r893, %r813, 2048;
	setp.eq.s32 	%p56, %r893, 0;
	@%p56 bra 	$L__BB0_104;
	ld.global.u32 	%r894, [%rd8+220];
	xor.b32  	%r1032, %r1032, %r894;
	ld.global.u32 	%r895, [%rd8+224];
	xor.b32  	%r1031, %r1031, %r895;
	ld.global.u32 	%r896, [%rd8+228];
	xor.b32  	%r1030, %r1030, %r896;
	ld.global.u32 	%r897, [%rd8+232];
	xor.b32  	%r1029, %r1029, %r897;
	ld.global.u32 	%r898, [%rd8+236];
	xor.b32  	%r1028, %r1028, %r898;
$L__BB0_104:
	and.b32  	%r900, %r813, 4096;
	setp.eq.s32 	%p57, %r900, 0;
	@%p57 bra 	$L__BB0_106;
	ld.global.u32 	%r901, [%rd8+240];
	xor.b32  	%r1032, %r1032, %r901;
	ld.global.u32 	%r902, [%rd8+244];
	xor.b32  	%r1031, %r1031, %r902;
	ld.global.u32 	%r903, [%rd8+248];
	xor.b32  	%r1030, %r1030, %r903;
	ld.global.u32 	%r904, [%rd8+252];
	xor.b32  	%r1029, %r1029, %r904;
	ld.global.u32 	%r905, [%rd8+256];
	xor.b32  	%r1028, %r1028, %r905;
$L__BB0_106:
	and.b32  	%r907, %r813, 8192;
	setp.eq.s32 	%p58, %r907, 0;
	@%p58 bra 	$L__BB0_108;
	ld.global.u32 	%r908, [%rd8+260];
	xor.b32  	%r1032, %r1032, %r908;
	ld.global.u32 	%r909, [%rd8+264];
	xor.b32  	%r1031, %r1031, %r909;
	ld.global.u32 	%r910, [%rd8+268];
	xor.b32  	%r1030, %r1030, %r910;
	ld.global.u32 	%r911, [%rd8+272];
	xor.b32  	%r1029, %r1029, %r911;
	ld.global.u32 	%r912, [%rd8+276];
	xor.b32  	%r1028, %r1028, %r912;
$L__BB0_108:
	and.b32  	%r914, %r813, 16384;
	setp.eq.s32 	%p59, %r914, 0;
	@%p59 bra 	$L__BB0_110;
	ld.global.u32 	%r915, [%rd8+280];
	xor.b32  	%r1032, %r1032, %r915;
	ld.global.u32 	%r916, [%rd8+284];
	xor.b32  	%r1031, %r1031, %r916;
	ld.global.u32 	%r917, [%rd8+288];
	xor.b32  	%r1030, %r1030, %r917;
	ld.global.u32 	%r918, [%rd8+292];
	xor.b32  	%r1029, %r1029, %r918;
	ld.global.u32 	%r919, [%rd8+296];
	xor.b32  	%r1028, %r1028, %r919;
$L__BB0_110:
	and.b32  	%r921, %r813, 32768;
	setp.eq.s32 	%p60, %r921, 0;
	@%p60 bra 	$L__BB0_112;
	ld.global.u32 	%r922, [%rd8+300];
	xor.b32  	%r1032, %r1032, %r922;
	ld.global.u32 	%r923, [%rd8+304];
	xor.b32  	%r1031, %r1031, %r923;
	ld.global.u32 	%r924, [%rd8+308];
	xor.b32  	%r1030, %r1030, %r924;
	ld.global.u32 	%r925, [%rd8+312];
	xor.b32  	%r1029, %r1029, %r925;
	ld.global.u32 	%r926, [%rd8+316];
	xor.b32  	%r1028, %r1028, %r926;
$L__BB0_112:
	add.s32 	%r1211, %r1211, 16;
	setp.ne.s32 	%p61, %r1211, 32;
	@%p61 bra 	$L__BB0_80;
	mad.lo.s32 	%r927, %r1205, -31, %r373;
	add.s32 	%r1205, %r927, 1;
	setp.ne.s32 	%p62, %r1205, 5;
	@%p62 bra 	$L__BB0_79;
	st.local.u32 	[%rd1+4], %r1032;
	st.local.v2.u32 	[%rd1+8], {%r1031, %r1030};
	st.local.v2.u32 	[%rd1+16], {%r1029, %r1028};
$L__BB0_115:
	shr.u64 	%rd44, %rd3, 2;
	add.s32 	%r1015, %r1015, 1;
	setp.gt.u64 	%p63, %rd3, 3;
	@%p63 bra 	$L__BB0_3;
$L__BB0_116:
	shr.u32 	%r929, %r1032, 2;
	xor.b32  	%r930, %r929, %r1032;
	shl.b32 	%r931, %r1028, 4;
	shl.b32 	%r932, %r930, 1;
	xor.b32  	%r933, %r932, %r931;
	xor.b32  	%r934, %r933, %r930;
	xor.b32  	%r553, %r934, %r1028;
	add.s32 	%r935, %r2, %r553;
	add.s32 	%r936, %r935, 362437;
	shr.u32 	%r937, %r1031, 2;
	xor.b32  	%r938, %r937, %r1031;
	shl.b32 	%r939, %r553, 4;
	shl.b32 	%r940, %r938, 1;
	xor.b32  	%r941, %r940, %r939;
	xor.b32  	%r942, %r941, %r938;
	xor.b32  	%r943, %r942, %r553;
	add.s32 	%r944, %r2, %r943;
	add.s32 	%r945, %r944, 724874;
	shr.u32 	%r946, %r1030, 2;
	xor.b32  	%r947, %r946, %r1030;
	shl.b32 	%r948, %r943, 4;
	shl.b32 	%r949, %r947, 1;
	xor.b32  	%r950, %r949, %r948;
	xor.b32  	%r951, %r950, %r947;
	xor.b32  	%r952, %r951, %r943;
	add.s32 	%r953, %r2, %r952;
	add.s32 	%r954, %r953, 1087311;
	shr.u32 	%r955, %r1029, 2;
	xor.b32  	%r956, %r955, %r1029;
	shl.b32 	%r957, %r952, 4;
	shl.b32 	%r958, %r956, 1;
	xor.b32  	%r959, %r958, %r957;
	xor.b32  	%r960, %r959, %r956;
	xor.b32  	%r554, %r960, %r952;
	add.s32 	%r961, %r2, %r554;
	add.s32 	%r962, %r961, 1449748;
	cvt.u64.u32 	%rd26, %r936;
	mul.wide.u32 	%rd27, %r945, 2097152;
	xor.b64  	%rd28, %rd27, %rd26;
	cvt.rn.f64.u64 	%fd19, %rd28;
	fma.rn.f64 	%fd91, %fd19, 0d3CA0000000000000, 0d3C90000000000000;
	cvt.u64.u32 	%rd29, %r954;
	mul.wide.u32 	%rd30, %r962, 2097152;
	xor.b64  	%rd31, %rd30, %rd29;
	cvt.rn.f64.u64 	%fd20, %rd31;
	fma.rn.f64 	%fd2, %fd20, 0d3CB0000000000000, 0d3CA0000000000000;
	{
	.reg .b32 %temp; 
	mov.b64 	{%temp, %r1302}, %fd91;
	}
	{
	.reg .b32 %temp; 
	mov.b64 	{%r1303, %temp}, %fd91;
	}
	setp.gt.s32 	%p64, %r1302, 1048575;
	mov.b32 	%r1304, -1023;
	@%p64 bra 	$L__BB0_118;
	mul.f64 	%fd91, %fd91, 0d4350000000000000;
	{
	.reg .b32 %temp; 
	mov.b64 	{%temp, %r1302}, %fd91;
	}
	{
	.reg .b32 %temp; 
	mov.b64 	{%r1303, %temp}, %fd91;
	}
	mov.b32 	%r1304, -1077;
$L__BB0_118:
	add.s32 	%r964, %r1302, -1;
	setp.gt.u32 	%p65, %r964, 2146435070;
	@%p65 bra 	$L__BB0_122;
	shr.u32 	%r967, %r1302, 20;
	add.s32 	%r1305, %r1304, %r967;
	and.b32  	%r968, %r1302, 1048575;
	or.b32  	%r969, %r968, 1072693248;
	mov.b64 	%fd92, {%r1303, %r969};
	setp.lt.u32 	%p67, %r969, 1073127583;
	@%p67 bra 	$L__BB0_121;
	{
	.reg .b32 %temp; 
	mov.b64 	{%r970, %temp}, %fd92;
	}
	{
	.reg .b32 %temp; 
	mov.b64 	{%temp, %r971}, %fd92;
	}
	add.s32 	%r972, %r971, -1048576;
	mov.b64 	%fd92, {%r970, %r972};
	add.s32 	%r1305, %r1305, 1;
$L__BB0_121:
	add.f64 	%fd22, %fd92, 0dBFF0000000000000;
	add.f64 	%fd23, %fd92, 0d3FF0000000000000;
	rcp.approx.ftz.f64 	%fd24, %fd23;
	neg.f64 	%fd25, %fd23;
	fma.rn.f64 	%fd26, %fd25, %fd24, 0d3FF0000000000000;
	fma.rn.f64 	%fd27, %fd26, %fd26, %fd26;
	fma.rn.f64 	%fd28, %fd27, %fd24, %fd24;
	mul.f64 	%fd29, %fd22, %fd28;
	fma.rn.f64 	%fd30, %fd22, %fd28, %fd29;
	mul.f64 	%fd31, %fd30, %fd30;
	fma.rn.f64 	%fd32, %fd31, 0d3EB1380B3AE80F1E, 0d3ED0EE258B7A8B04;
	fma.rn.f64 	%fd33, %fd32, %fd31, 0d3EF3B2669F02676F;
	fma.rn.f64 	%fd34, %fd33, %fd31, 0d3F1745CBA9AB0956;
	fma.rn.f64 	%fd35, %fd34, %fd31, 0d3F3C71C72D1B5154;
	fma.rn.f64 	%fd36, %fd35, %fd31, 0d3F624924923BE72D;
	fma.rn.f64 	%fd37, %fd36, %fd31, 0d3F8999999999A3C4;
	fma.rn.f64 	%fd38, %fd37, %fd31, 0d3FB5555555555554;
	sub.f64 	%fd39, %fd22, %fd30;
	add.f64 	%fd40, %fd39, %fd39;
	neg.f64 	%fd41, %fd30;
	fma.rn.f64 	%fd42, %fd41, %fd22, %fd40;
	mul.f64 	%fd43, %fd28, %fd42;
	mul.f64 	%fd44, %fd31, %fd38;
	fma.rn.f64 	%fd45, %fd44, %fd30, %fd43;
	xor.b32  	%r973, %r1305, -2147483648;
	mov.b32 	%r974, 1127219200;
	mov.b64 	%fd46, {%r973, %r974};
	mov.b32 	%r975, -2147483648;
	mov.b64 	%fd47, {%r975, %r974};
	sub.f64 	%fd48, %fd46, %fd47;
	fma.rn.f64 	%fd49, %fd48, 0d3FE62E42FEFA39EF, %fd30;
	fma.rn.f64 	%fd50, %fd48, 0dBFE62E42FEFA39EF, %fd49;
	sub.f64 	%fd51, %fd50, %fd30;
	sub.f64 	%fd52, %fd45, %fd51;
	fma.rn.f64 	%fd53, %fd48, 0d3C7ABC9E3B39803F, %fd52;
	add.f64 	%fd93, %fd49, %fd53;
	bra.uni 	$L__BB0_123;
$L__BB0_122:
	fma.rn.f64 	%fd21, %fd91, 0d7FF0000000000000, 0d7FF0000000000000;
	{
	.reg .b32 %temp; 
	mov.b64 	{%temp, %r965}, %fd91;
	}
	and.b32  	%r966, %r965, 2147483647;
	setp.eq.s32 	%p66, %r966, 0;
	selp.f64 	%fd93, 0dFFF0000000000000, %fd21, %p66;
$L__BB0_123:
	mul.f64 	%fd11, %fd93, 0dC000000000000000;
	{
	.reg .b32 %temp; 
	mov.b64 	{%temp, %r976}, %fd2;
	}
	shl.b32 	%r977, %r976, 1;
	setp.gt.u32 	%p68, %r977, -2038431744;
	mov.f64 	%fd54, 0d0000000000000000;
	mul.rn.f64 	%fd55, %fd2, %fd54;
	selp.f64 	%fd12, %fd55, %fd2, %p68;
	{
	.reg .b32 %temp; 
	mov.b64 	{%r978, %temp}, %fd12;
	}
	{
	.reg .b32 %temp; 
	mov.b64 	{%temp, %r979}, %fd12;
	}
	add.s32 	%r980, %r979, 1048576;
	mov.b64 	%fd56, {%r978, %r980};
	cvt.rni.f64.f64 	%fd57, %fd56;
	cvt.rzi.s64.f64 	%rd32, %fd57;
	cvt.u32.u64 	%r981, %rd32;
	fma.rn.f64 	%fd58, %fd57, 0dBFE0000000000000, %fd12;
	mul.f64 	%fd59, %fd58, 0d3CA1A62633145C07;
	fma.rn.f64 	%fd60, %fd58, 0d400921FB54442D18, %fd59;
	mul.rn.f64 	%fd61, %fd60, %fd60;
	fma.rn.f64 	%fd62, %fd61, 0dBDA8FF8320FD8164, 0d3E21EEA7C1EF8528;
	fma.rn.f64 	%fd63, %fd62, %fd61, 0dBE927E4F8E06E6D9;
	fma.rn.f64 	%fd64, %fd63, %fd61, 0d3EFA01A019DDBCE9;
	fma.rn.f64 	%fd65, %fd64, %fd61, 0dBF56C16C16C15D47;
	fma.rn.f64 	%fd66, %fd65, %fd61, 0d3FA5555555555551;
	fma.rn.f64 	%fd67, %fd66, %fd61, 0dBFE0000000000000;
	fma.rn.f64 	%fd68, %fd67, %fd61, 0d3FF0000000000000;
	fma.rn.f64 	%fd69, %fd61, 0d3DE5DB65F9785EBA, 0dBE5AE5F12CB0D246;
	fma.rn.f64 	%fd70, %fd69, %fd61, 0d3EC71DE369ACE392;
	fma.rn.f64 	%fd71, %fd70, %fd61, 0dBF2A01A019DB62A1;
	fma.rn.f64 	%fd72, %fd71, %fd61, 0d3F81111111110818;
	fma.rn.f64 	%fd73, %fd72, %fd61, 0dBFC5555555555554;
	fma.rn.f64 	%fd74, %fd73, %fd61, 0d0000000000000000;
	fma.rn.f64 	%fd75, %fd74, %fd60, %fd60;
	and.b64  	%rd33, %rd32, 1;
	setp.eq.b64 	%p69, %rd33, 1;
	{
	.reg .b32 %temp; 
	mov.b64 	{%temp, %r982}, %fd75;
	}
	{
	.reg .b32 %temp; 
	mov.b64 	{%r983, %temp}, %fd75;
	}
	xor.b32  	%r984, %r982, -2147483648;
	mov.b64 	%fd76, {%r983, %r984};
	selp.f64 	%fd94, %fd68, %fd75, %p69;
	selp.f64 	%fd95, %fd76, %fd68, %p69;
	and.b32  	%r985, %r981, 2;
	setp.eq.s32 	%p70, %r985, 0;
	@%p70 bra 	$L__BB0_125;
	{
	.reg .b32 %temp; 
	mov.b64 	{%temp, %r986}, %fd94;
	}
	{
	.reg .b32 %temp; 
	mov.b64 	{%r987, %temp}, %fd94;
	}
	xor.b32  	%r988, %r986, -2147483648;
	mov.b64 	%fd94, {%r987, %r988};
	{
	.reg .b32 %temp; 
	mov.b64 	{%temp, %r989}, %fd95;
	}
	{
	.reg .b32 %temp; 
	mov.b64 	{%r990, %temp}, %fd95;
	}
	xor.b32  	%r991, %r989, -2147483648;
	mov.b64 	%fd95, {%r990, %r991};
$L__BB0_125:
	sqrt.rn.f64 	%fd77, %fd11;
	mov.f64 	%fd78, 0d0000000000000000;
	add.rn.f64 	%fd79, %fd95, %fd78;
	cvt.rzi.f64.f64 	%fd80, %fd12;
	setp.eq.f64 	%p71, %fd12, %fd80;
	mul.rn.f64 	%fd81, %fd12, %fd78;
	selp.f64 	%fd82, %fd81, %fd94, %p71;
	mul.f64 	%fd83, %fd77, %fd82;
	mul.f64 	%fd84, %fd77, %fd79;
	mul.f64 	%fd85, %fd83, 0d3FB999999999999A;
	cvta.to.global.u64 	%rd34, %rd10;
	shl.b64 	%rd35, %rd2, 3;
	add.s64 	%rd36, %rd34, %rd35;
	st.global.f64 	[%rd36], %fd85;
	mul.f64 	%fd86, %fd84, 0d3FB999999999999A;
	cvta.to.global.u64 	%rd37, %rd11;
	add.s64 	%rd38, %rd37, %rd35;
	st.global.f64 	[%rd38], %fd86;
	shr.u32 	%r992, %r1028, 2;
	xor.b32  	%r993, %r992, %r1028;
	shl.b32 	%r994, %r554, 4;
	shl.b32 	%r995, %r993, 1;
	xor.b32  	%r996, %r995, %r994;
	xor.b32  	%r997, %r996, %r993;
	xor.b32  	%r998, %r997, %r554;
	add.s32 	%r999, %r2, %r998;
	add.s32 	%r1000, %r999, 1812185;
	shr.u32 	%r1001, %r553, 2;
	xor.b32  	%r1002, %r1001, %r553;
	shl.b32 	%r1003, %r998, 4;
	shl.b32 	%r1004, %r1002, 1;
	xor.b32  	%r1005, %r1004, %r1003;
	xor.b32  	%r1006, %r1005, %r1002;
	xor.b32  	%r1007, %r1006, %r998;
	add.s32 	%r1008, %r2, %r1007;
	add.s32 	%r1009, %r1008, 2174622;
	cvt.u64.u32 	%rd39, %r1000;
	mul.wide.u32 	%rd40, %r1009, 2097152;
	xor.b64  	%rd41, %rd40, %rd39;
	cvt.rn.f64.u64 	%fd87, %rd41;
	fma.rn.f64 	%fd88, %fd87, 0d3CA0000000000000, 0d3C90000000000000;
	add.f64 	%fd89, %fd88, %fd88;
	mul.f64 	%fd90, %fd89, 0d400921FB54442D18;
	cvta.to.global.u64 	%rd42, %rd12;
	add.s64 	%rd43, %rd42, %rd35;
	st.global.f64 	[%rd43], %fd90;
$L__BB0_126:
	ret;

}
	// .globl	compute_coupling_forces_kernel
.visible .entry compute_coupling_forces_kernel(
	.param .u64 .ptr .align 1 compute_coupling_forces_kernel_param_0,
	.param .u64 .ptr .align 1 compute_coupling_forces_kernel_param_1,
	.param .u64 .ptr .align 1 compute_coupling_forces_kernel_param_2,
	.param .u64 .ptr .align 1 compute_coupling_forces_kernel_param_3,
	.param .u32 compute_coupling_forces_kernel_param_4,
	.param .u32 compute_coupling_forces_kernel_param_5,
	.param .f32 compute_coupling_forces_kernel_param_6,
	.param .u64 .ptr .align 1 compute_coupling_forces_kernel_param_7
)
{
	.local .align 4 .b8 	__local_depot1[28];
	.reg .b64 	%SP;
	.reg .b64 	%SPL;
	.reg .pred 	%p<22>;
	.reg .b32 	%r<91>;
	.reg .b32 	%f<75>;
	.reg .b64 	%rd<61>;
	.reg .b64 	%fd<5>;

	mov.u64 	%SPL, __local_depot1;
	ld.param.u64 	%rd22, [compute_coupling_forces_kernel_param_0];
	ld.param.u64 	%rd18, [compute_coupling_forces_kernel_param_1];
	ld.param.u64 	%rd19, [compute_coupling_forces_kernel_param_2];
	ld.param.u64 	%rd20, [compute_coupling_forces_kernel_param_3];
	ld.param.u32 	%r33, [compute_coupling_forces_kernel_param_4];
	ld.param.u32 	%r34, [compute_coupling_forces_kernel_param_5];
	ld.param.f32 	%f19, [compute_coupling_forces_kernel_param_6];
	cvta.to.global.u64 	%rd1, %rd22;
	add.u64 	%rd2, %SPL, 0;
	add.u64 	%rd3, %SPL, 0;
	mov.u32 	%r35, %ctaid.x;
	mov.u32 	%r36, %ntid.x;
	mov.u32 	%r37, %tid.x;
	mad.lo.s32 	%r1, %r35, %r36, %r37;
	setp.ge.s32 	%p1, %r1, %r34;
	@%p1 bra 	$L__BB1_25;
	setp.lt.s32 	%p2, %r33, 1;
	mov.f32 	%f73, 0f00000000;
	@%p2 bra 	$L__BB1_24;
	mul.wide.s32 	%rd25, %r1, 4;
	add.s64 	%rd4, %rd1, %rd25;
	cvta.to.global.u64 	%rd5, %rd18;
	cvta.to.global.u64 	%rd6, %rd19;
	cvta.to.global.u64 	%rd7, %rd20;
	mov.f32 	%f73, 0f00000000;
	mov.b32 	%r82, 0;
	mov.u64 	%rd44, __cudart_i2opi_f;
$L__BB1_3:
	mul.wide.u32 	%rd26, %r82, 4;
	add.s64 	%rd27, %rd5, %rd26;
	ld.global.u32 	%r3, [%rd27];
	add.s64 	%rd28, %rd6, %rd26;
	ld.global.u32 	%r4, [%rd28];
	add.s64 	%rd29, %rd7, %rd26;
	ld.global.f32 	%f2, [%rd29];
	setp.ne.s32 	%p3, %r3, %r1;
	@%p3 bra 	$L__BB1_13;
	ld.global.f32 	%f46, [%rd4];
	mul.wide.u32 	%rd40, %r4, 4;
	add.s64 	%rd41, %rd1, %rd40;
	ld.global.f32 	%f47, [%rd41];
	sub.f32 	%f3, %f46, %f47;
	mul.f32 	%f48, %f3, 0f3F22F983;
	cvt.rni.s32.f32 	%r86, %f48;
	cvt.rn.f32.s32 	%f49, %r86;
	fma.rn.f32 	%f50, %f49, 0fBFC90FDA, %f3;
	fma.rn.f32 	%f51, %f49, 0fB3A22168, %f50;
	fma.rn.f32 	%f71, %f49, 0fA7C234C5, %f51;
	abs.f32 	%f5, %f3;
	setp.ltu.f32 	%p13, %f5, 0f47CE4780;
	@%p13 bra 	$L__BB1_12;
	setp.neu.f32 	%p14, %f5, 0f7F800000;
	@%p14 bra 	$L__BB1_7;
	mov.f32 	%f54, 0f00000000;
	mul.rn.f32 	%f71, %f3, %f54;
	mov.b32 	%r86, 0;
	bra.uni 	$L__BB1_12;
$L__BB1_7:
	mov.b32 	%r6, %f3;
	shl.b32 	%r62, %r6, 8;
	or.b32  	%r7, %r62, -2147483648;
	mov.b64 	%rd57, 0;
	mov.b32 	%r83, 0;
$L__BB1_8:
	.pragma "nounroll";
	mul.wide.u32 	%rd43, %r83, 4;
	add.s64 	%rd45, %rd44, %rd43;
	ld.global.nc.u32 	%r63, [%rd45];
	mad.wide.u32 	%rd46, %r63, %r7, %rd57;
	shr.u64 	%rd57, %rd46, 32;
	add.s64 	%rd47, %rd3, %rd43;
	st.local.u32 	[%rd47], %rd46;
	add.s32 	%r83, %r83, 1;
	setp.ne.s32 	%p15, %r83, 6;
	@%p15 bra 	$L__BB1_8;
	shr.u32 	%r64, %r6, 23;
	st.local.u32 	[%rd3+24], %rd57;
	and.b32  	%r10, %r64, 31;
	and.b32  	%r65, %r64, 224;
	add.s32 	%r66, %r65, -128;
	shr.u32 	%r67, %r66, 5;
	mul.wide.u32 	%rd48, %r67, 4;
	sub.s64 	%rd10, %rd3, %rd48;
	ld.local.u32 	%r84, [%rd10+24];
	ld.local.u32 	%r85, [%rd10+20];
	setp.eq.s32 	%p16, %r10, 0;
	@%p16 bra 	$L__BB1_11;
	shf.l.wrap.b32 	%r84, %r85, %r84, %r10;
	ld.local.u32 	%r68, [%rd10+16];
	shf.l.wrap.b32 	%r85, %r68, %r85, %r10;
$L__BB1_11:
	shr.u32 	%r69, %r84, 30;
	shf.l.wrap.b32 	%r70, %r85, %r84, 2;
	shl.b32 	%r71, %r85, 2;
	shr.u32 	%r72, %r70, 31;
	add.s32 	%r73, %r72, %r69;
	neg.s32 	%r74, %r73;
	setp.lt.s32 	%p17, %r6, 0;
	selp.b32 	%r86, %r74, %r73, %p17;
	xor.b32  	%r75, %r70, %r6;
	shr.s32 	%r76, %r70, 31;
	xor.b32  	%r77, %r76, %r70;
	xor.b32  	%r78, %r76, %r71;
	cvt.u64.u32 	%rd49, %r77;
	shl.b64 	%rd50, %rd49, 32;
	cvt.u64.u32 	%rd51, %r78;
	or.b64  	%rd52, %rd50, %rd51;
	cvt.rn.f64.s64 	%fd3, %rd52;
	mul.f64 	%fd4, %fd3, 0d3BF921FB54442D19;
	cvt.rn.f32.f64 	%f52, %fd4;
	neg.f32 	%f53, %f52;
	setp.lt.s32 	%p18, %r75, 0;
	selp.f32 	%f71, %f53, %f52, %p18;
$L__BB1_12:
	mul.rn.f32 	%f55, %f71, %f71;
	and.b32  	%r80, %r86, 1;
	setp.eq.b32 	%p19, %r80, 1;
	selp.f32 	%f56, 0f3F800000, %f71, %p19;
	fma.rn.f32 	%f57, %f55, %f56, 0f00000000;
	fma.rn.f32 	%f58, %f55, 0f37CBAC00, 0fBAB607ED;
	selp.f32 	%f59, %f58, 0fB94D4153, %p19;
	selp.f32 	%f60, 0f3D2AAABB, 0f3C0885E4, %p19;
	fma.rn.f32 	%f61, %f59, %f55, %f60;
	selp.f32 	%f62, 0fBEFFFFFF, 0fBE2AAAA8, %p19;
	fma.rn.f32 	%f63, %f61, %f55, %f62;
	fma.rn.f32 	%f64, %f63, %f57, %f56;
	and.b32  	%r81, %r86, 2;
	setp.eq.s32 	%p20, %r81, 0;
	mov.f32 	%f65, 0f00000000;
	sub.f32 	%f66, %f65, %f64;
	selp.f32 	%f67, %f64, %f66, %p20;
	mul.f32 	%f68, %f19, %f2;
	mul.f32 	%f69, %f68, %f67;
	sub.f32 	%f73, %f73, %f69;
	bra.uni 	$L__BB1_23;
$L__BB1_13:
	setp.ne.s32 	%p4, %r4, %r1;
	@%p4 bra 	$L__BB1_23;
	ld.global.f32 	%f22, [%rd4];
	mul.wide.u32 	%rd30, %r3, 4;
	add.s64 	%rd31, %rd1, %rd30;
	ld.global.f32 	%f23, [%rd31];
	sub.f32 	%f10, %f22, %f23;
	mul.f32 	%f24, %f10, 0f3F22F983;
	cvt.rni.s32.f32 	%r90, %f24;
	cvt.rn.f32.s32 	%f25, %r90;
	fma.rn.f32 	%f26, %f25, 0fBFC90FDA, %f10;
	fma.rn.f32 	%f27, %f25, 0fB3A22168, %f26;
	fma.rn.f32 	%f72, %f25, 0fA7C234C5, %f27;
	abs.f32 	%f12, %f10;
	setp.ltu.f32 	%p5, %f12, 0f47CE4780;
	@%p5 bra 	$L__BB1_22;
	setp.neu.f32 	%p6, %f12, 0f7F800000;
	@%p6 bra 	$L__BB1_17;
	mov.f32 	%f30, 0f00000000;
	mul.rn.f32 	%f72, %f10, %f30;
	mov.b32 	%r90, 0;
	bra.uni 	$L__BB1_22;
$L__BB1_17:
	mov.b32 	%r20, %f10;
	mov.b64 	%rd60, 0;
	mov.b32 	%r87, 0;
	mov.u64 	%rd58, __cudart_i2opi_f;
	mov.u64 	%rd59, %rd2;
$L__BB1_18:
	.pragma "nounroll";
	ld.global.nc.u32 	%r40, [%rd58];
	shl.b32 	%r41, %r20, 8;
	or.b32  	%r42, %r41, -2147483648;
	mad.wide.u32 	%rd34, %r40, %r42, %rd60;
	shr.u64 	%rd60, %rd34, 32;
	st.local.u32 	[%rd59], %rd34;
	add.s32 	%r87, %r87, 1;
	add.s64 	%rd59, %rd59, 4;
	add.s64 	%rd58, %rd58, 4;
	setp.ne.s32 	%p7, %r87, 6;
	@%p7 bra 	$L__BB1_18;
	shr.u32 	%r43, %r20, 23;
	st.local.u32 	[%rd2+24], %rd60;
	and.b32  	%r23, %r43, 31;
	and.b32  	%r44, %r43, 224;
	add.s32 	%r45, %r44, -128;
	shr.u32 	%r46, %r45, 5;
	mul.wide.u32 	%rd35, %r46, 4;
	sub.s64 	%rd17, %rd2, %rd35;
	ld.local.u32 	%r88, [%rd17+24];
	ld.local.u32 	%r89, [%rd17+20];
	setp.eq.s32 	%p8, %r23, 0;
	@%p8 bra 	$L__BB1_21;
	shf.l.wrap.b32 	%r88, %r89, %r88, %r23;
	ld.local.u32 	%r47, [%rd17+16];
	shf.l.wrap.b32 	%r89, %r47, %r89, %r23;
$L__BB1_21:
	shr.u32 	%r48, %r88, 30;
	shf.l.wrap.b32 	%r49, %r89, %r88, 2;
	shl.b32 	%r50, %r89, 2;
	shr.u32 	%r51, %r49, 31;
	add.s32 	%r52, %r51, %r48;
	neg.s32 	%r53, %r52;
	setp.lt.s32 	%p9, %r20, 0;
	selp.b32 	%r90, %r53, %r52, %p9;
	xor.b32  	%r54, %r49, %r20;
	shr.s32 	%r55, %r49, 31;
	xor.b32  	%r56, %r55, %r49;
	xor.b32  	%r57, %r55, %r50;
	cvt.u64.u32 	%rd36, %r56;
	shl.b64 	%rd37, %rd36, 32;
	cvt.u64.u32 	%rd38, %r57;
	or.b64  	%rd39, %rd37, %rd38;
	cvt.rn.f64.s64 	%fd1, %rd39;
	mul.f64 	%fd2, %fd1, 0d3BF921FB54442D19;
	cvt.rn.f32.f64 	%f28, %fd2;
	neg.f32 	%f29, %f28;
	setp.lt.s32 	%p10, %r54, 0;
	selp.f32 	%f72, %f29, %f28, %p10;
$L__BB1_22:
	mul.rn.f32 	%f31, %f72, %f72;
	and.b32  	%r59, %r90, 1;
	setp.eq.b32 	%p11, %r59, 1;
	selp.f32 	%f32, 0f3F800000, %f72, %p11;
	fma.rn.f32 	%f33, %f31, %f32, 0f00000000;
	fma.rn.f32 	%f34, %f31, 0f37CBAC00, 0fBAB607ED;
	selp.f32 	%f35, %f34, 0fB94D4153, %p11;
	selp.f32 	%f36, 0f3D2AAABB, 0f3C0885E4, %p11;
	fma.rn.f32 	%f37, %f35, %f31, %f36;
	selp.f32 	%f38, 0fBEFFFFFF, 0fBE2AAAA8, %p11;
	fma.rn.f32 	%f39, %f37, %f31, %f38;
	fma.rn.f32 	%f40, %f39, %f33, %f32;
	and.b32  	%r60, %r90, 2;
	setp.eq.s32 	%p12, %r60, 0;
	mov.f32 	%f41, 0f00000000;
	sub.f32 	%f42, %f41, %f40;
	selp.f32 	%f43, %f40, %f42, %p12;
	mul.f32 	%f44, %f19, %f2;
	mul.f32 	%f45, %f44, %f43;
	sub.f32 	%f73, %f73, %f45;
$L__BB1_23:
	add.s32 	%r82, %r82, 1;
	setp.ne.s32 	%p21, %r82, %r33;
	@%p21 bra 	$L__BB1_3;
$L__BB1_24:
	ld.param.u64 	%rd56, [compute_coupling_forces_kernel_param_7];
	cvta.to.global.u64 	%rd53, %rd56;
	mul.wide.s32 	%rd54, %r1, 4;
	add.s64 	%rd55, %rd53, %rd54;
	st.global.f32 	[%rd55], %f73;
$L__BB1_25:
	ret;

}
	// .globl	evolve_oscillators_kernel
.visible .entry evolve_oscillators_kernel(
	.param .u64 .ptr .align 1 evolve_oscillators_kernel_param_0,
	.param .u64 .ptr .align 1 evolve_oscillators_kernel_param_1,
	.param .u64 .ptr .align 1 evolve_oscillators_kernel_param_2,
	.param .u32 evolve_oscillators_kernel_param_3,
	.param .f32 evolve_oscillators_kernel_param_4,
	.param .f32 evolve_oscillators_kernel_param_5
)
{
	.reg .pred 	%p<6>;
	.reg .b32 	%r<6>;
	.reg .b32 	%f<14>;
	.reg .b64 	%rd<11>;
	.reg .b64 	%fd<11>;

	ld.param.u64 	%rd3, [evolve_oscillators_kernel_param_0];
	ld.param.u64 	%rd4, [evolve_oscillators_kernel_param_1];
	ld.param.u64 	%rd5, [evolve_oscillators_kernel_param_2];
	ld.param.u32 	%r2, [evolve_oscillators_kernel_param_3];
	ld.param.f32 	%f7, [evolve_oscillators_kernel_param_4];
	mov.u32 	%r3, %ctaid.x;
	mov.u32 	%r4, %ntid.x;
	mov.u32 	%r5, %tid.x;
	mad.lo.s32 	%r1, %r3, %r4, %r5;
	setp.ge.s32 	%p1, %r1, %r2;
	@%p1 bra 	$L__BB2_5;
	cvta.to.global.u64 	%rd6, %rd3;
	cvta.to.global.u64 	%rd7, %rd4;
	cvta.to.global.u64 	%rd8, %rd5;
	mul.wide.s32 	%rd9, %r1, 4;
	add.s64 	%rd1, %rd6, %rd9;
	ld.global.f32 	%f8, [%rd1];
	add.s64 	%rd2, %rd7, %rd9;
	ld.global.f32 	%f9, [%rd2];
	add.s64 	%rd10, %rd8, %rd9;
	ld.global.f32 	%f10, [%rd10];
	fma.rn.f32 	%f11, %f9, 0fBDCCCCCD, %f10;
	fma.rn.f32 	%f1, %f7, %f11, %f9;
	fma.rn.f32 	%f13, %f7, %f1, %f8;
	cvt.f64.f32 	%fd9, %f13;
	setp.leu.f64 	%p2, %fd9, 0d400921FB54442D18;
	@%p2 bra 	$L__BB2_2;
	bra.uni 	$L__BB2_6;
$L__BB2_2:
	cvt.f64.f32 	%fd10, %f13;
	setp.geu.f64 	%p4, %fd10, 0dC00921FB54442D18;
	@%p4 bra 	$L__BB2_4;
$L__BB2_3:
	add.f64 	%fd8, %fd10, 0d401921FB54442D18;
	cvt.rn.f32.f64 	%f13, %fd8;
	cvt.f64.f32 	%fd10, %f13;
	setp.lt.f64 	%p5, %fd10, 0dC00921FB54442D18;
	@%p5 bra 	$L__BB2_3;
$L__BB2_4:
	st.global.f32 	[%rd1], %f13;
	st.global.f32 	[%rd2], %f1;
$L__BB2_5:
	ret;
$L__BB2_6:
	add.f64 	%fd7, %fd9, 0dC01921FB54442D18;
	cvt.rn.f32.f64 	%f13, %fd7;
	cvt.f64.f32 	%fd9, %f13;
	setp.gt.f64 	%p3, %fd9, 0d400921FB54442D18;
	@%p3 bra 	$L__BB2_6;
	bra.uni 	$L__BB2_2;

}
	// .globl	compute_energy_kernel
.visible .entry compute_energy_kernel(
	.param .u64 .ptr .align 1 compute_energy_kernel_param_0,
	.param .u64 .ptr .align 1 compute_energy_kernel_param_1,
	.param .u64 .ptr .align 1 compute_energy_kernel_param_2,
	.param .u64 .ptr .align 1 compute_energy_kernel_param_3,
	.param .u32 compute_energy_kernel_param_4,
	.param .u32 compute_energy_kernel_param_5,
	.param .u64 .ptr .align 1 compute_energy_kernel_param_6
)
{
	.local .align 4 .b8 	__local_depot3[28];
	.reg .b64 	%SP;
	.reg .b64 	%SPL;
	.reg .pred 	%p<14>;
	.reg .b32 	%r<57>;
	.reg .b32 	%f<38>;
	.reg .b64 	%rd<39>;
	.reg .b64 	%fd<3>;
	// demoted variable
	.shared .align 4 .b8 _ZZ21compute_energy_kernelE13shared_energy[1024];
	mov.u64 	%SPL, __local_depot3;
	ld.param.u64 	%rd9, [compute_energy_kernel_param_0];
	ld.param.u64 	%rd10, [compute_energy_kernel_param_1];
	ld.param.u64 	%rd11, [compute_energy_kernel_param_2];
	ld.param.u64 	%rd12, [compute_energy_kernel_param_3];
	ld.param.u32 	%r21, [compute_energy_kernel_param_4];
	ld.param.u64 	%rd13, [compute_energy_kernel_param_6];
	add.u64 	%rd1, %SPL, 0;
	mov.u32 	%r1, %tid.x;
	mov.u32 	%r22, %ctaid.x;
	mov.u32 	%r56, %ntid.x;
	mad.lo.s32 	%r3, %r22, %r56, %r1;
	shl.b32 	%r23, %r1, 2;
	mov.u32 	%r24, _ZZ21compute_energy_kernelE13shared_energy;
	add.s32 	%r4, %r24, %r23;
	mov.b32 	%r25, 0;
	st.shared.u32 	[%r4], %r25;
	setp.ge.s32 	%p1, %r3, %r21;
	@%p1 bra 	$L__BB3_10;
	cvta.to.global.u64 	%rd15, %rd10;
	cvta.to.global.u64 	%rd16, %rd11;
	cvta.to.global.u64 	%rd17, %rd12;
	cvta.to.global.u64 	%rd18, %rd9;
	mul.wide.s32 	%rd19, %r3, 4;
	add.s64 	%rd20, %rd15, %rd19;
	ld.global.u32 	%r26, [%rd20];
	add.s64 	%rd21, %rd16, %rd19;
	ld.global.u32 	%r27, [%rd21];
	add.s64 	%rd22, %rd17, %rd19;
	ld.global.f32 	%f1, [%rd22];
	mul.wide.u32 	%rd23, %r26, 4;
	add.s64 	%rd24, %rd18, %rd23;
	ld.global.f32 	%f8, [%rd24];
	mul.wide.u32 	%rd25, %r27, 4;
	add.s64 	%rd26, %rd18, %rd25;
	ld.global.f32 	%f9, [%rd26];
	sub.f32 	%f2, %f8, %f9;
	mul.f32 	%f10, %f2, 0f3F22F983;
	cvt.rni.s32.f32 	%r55, %f10;
	cvt.rn.f32.s32 	%f11, %r55;
	fma.rn.f32 	%f12, %f11, 0fBFC90FDA, %f2;
	fma.rn.f32 	%f13, %f11, 0fB3A22168, %f12;
	fma.rn.f32 	%f37, %f11, 0fA7C234C5, %f13;
	abs.f32 	%f4, %f2;
	setp.ltu.f32 	%p2, %f4, 0f47CE4780;
	@%p2 bra 	$L__BB3_9;
	setp.neu.f32 	%p3, %f4, 0f7F800000;
	@%p3 bra 	$L__BB3_4;
	mov.f32 	%f16, 0f00000000;
	mul.rn.f32 	%f37, %f2, %f16;
	mov.b32 	%r55, 0;
	bra.uni 	$L__BB3_9;
$L__BB3_4:
	mov.b32 	%r6, %f2;
	shl.b32 	%r29, %r6, 8;
	or.b32  	%r7, %r29, -2147483648;
	mov.b64 	%rd38, 0;
	mov.b32 	%r52, 0;
	mov.u64 	%rd36, __cudart_i2opi_f;
	mov.u64 	%rd37, %rd1;
$L__BB3_5:
	.pragma "nounroll";
	ld.global.nc.u32 	%r30, [%rd36];
	mad.wide.u32 	%rd29, %r30, %r7, %rd38;
	shr.u64 	%rd38, %rd29, 32;
	st.local.u32 	[%rd37], %rd29;
	add.s32 	%r52, %r52, 1;
	add.s64 	%rd37, %rd37, 4;
	add.s64 	%rd36, %rd36, 4;
	setp.ne.s32 	%p4, %r52, 6;
	@%p4 bra 	$L__BB3_5;
	shr.u32 	%r31, %r6, 23;
	st.local.u32 	[%rd1+24], %rd38;
	and.b32  	%r10, %r31, 31;
	and.b32  	%r32, %r31, 224;
	add.s32 	%r33, %r32, -128;
	shr.u32 	%r34, %r33, 5;
	mul.wide.u32 	%rd30, %r34, 4;
	sub.s64 	%rd8, %rd1, %rd30;
	ld.local.u32 	%r53, [%rd8+24];
	ld.local.u32 	%r54, [%rd8+20];
	setp.eq.s32 	%p5, %r10, 0;
	@%p5 bra 	$L__BB3_8;
	shf.l.wrap.b32 	%r53, %r54, %r53, %r10;
	ld.local.u32 	%r35, [%rd8+16];
	shf.l.wrap.b32 	%r54, %r35, %r54, %r10;
$L__BB3_8:
	shr.u32 	%r36, %r53, 30;
	shf.l.wrap.b32 	%r37, %r54, %r53, 2;
	shl.b32 	%r38, %r54, 2;
	shr.u32 	%r39, %r37, 31;
	add.s32 	%r40, %r39, %r36;
	neg.s32 	%r41, %r40;
	setp.lt.s32 	%p6, %r6, 0;
	selp.b32 	%r55, %r41, %r40, %p6;
	xor.b32  	%r42, %r37, %r6;
	shr.s32 	%r43, %r37, 31;
	xor.b32  	%r44, %r43, %r37;
	xor.b32  	%r45, %r43, %r38;
	cvt.u64.u32 	%rd31, %r44;
	shl.b64 	%rd32, %rd31, 32;
	cvt.u64.u32 	%rd33, %r45;
	or.b64  	%rd34, %rd32, %rd33;
	cvt.rn.f64.s64 	%fd1, %rd34;
	mul.f64 	%fd2, %fd1, 0d3BF921FB54442D19;
	cvt.rn.f32.f64 	%f14, %fd2;
	neg.f32 	%f15, %f14;
	setp.lt.s32 	%p7, %r42, 0;
	selp.f32 	%f37, %f15, %f14, %p7;
$L__BB3_9:
	add.s32 	%r47, %r55, 1;
	mul.rn.f32 	%f17, %f37, %f37;
	and.b32  	%r48, %r55, 1;
	setp.eq.b32 	%p8, %r48, 1;
	selp.f32 	%f18, %f37, 0f3F800000, %p8;
	fma.rn.f32 	%f19, %f17, %f18, 0f00000000;
	fma.rn.f32 	%f20, %f17, 0f37CBAC00, 0fBAB607ED;
	selp.f32 	%f21, 0fB94D4153, %f20, %p8;
	selp.f32 	%f22, 0f3C0885E4, 0f3D2AAABB, %p8;
	fma.rn.f32 	%f23, %f21, %f17, %f22;
	selp.f32 	%f24, 0fBE2AAAA8, 0fBEFFFFFF, %p8;
	fma.rn.f32 	%f25, %f23, %f17, %f24;
	fma.rn.f32 	%f26, %f25, %f19, %f18;
	and.b32  	%r49, %r47, 2;
	setp.eq.s32 	%p9, %r49, 0;
	mov.f32 	%f27, 0f00000000;
	sub.f32 	%f28, %f27, %f26;
	selp.f32 	%f29, %f26, %f28, %p9;
	neg.f32 	%f30, %f1;
	mul.f32 	%f31, %f29, %f30;
	st.shared.f32 	[%r4], %f31;
$L__BB3_10:
	bar.sync 	0;
	setp.lt.u32 	%p10, %r56, 2;
	@%p10 bra 	$L__BB3_14;
$L__BB3_11:
	shr.u32 	%r20, %r56, 1;
	setp.ge.u32 	%p11, %r1, %r20;
	@%p11 bra 	$L__BB3_13;
	shl.b32 	%r50, %r20, 2;
	add.s32 	%r51, %r4, %r50;
	ld.shared.f32 	%f32, [%r51];
	ld.shared.f32 	%f33, [%r4];
	add.f32 	%f34, %f32, %f33;
	st.shared.f32 	[%r4], %f34;
$L__BB3_13:
	bar.sync 	0;
	setp.gt.u32 	%p12, %r56, 3;
	mov.u32 	%r56, %r20;
	@%p12 bra 	$L__BB3_11;
$L__BB3_14:
	setp.ne.s32 	%p13, %r1, 0;
	@%p13 bra 	$L__BB3_16;
	ld.shared.f32 	%f35, [_ZZ21compute_energy_kernelE13shared_energy];
	cvta.to.global.u64 	%rd35, %rd13;
	atom.global.add.f32 	%f36, [%rd35], %f35;
$L__BB3_16:
	ret;

}
	// .globl	compute_entropy_kernel
.visible .entry compute_entropy_kernel(
	.param .u64 .ptr .align 1 compute_entropy_kernel_param_0,
	.param .u64 .ptr .align 1 compute_entropy_kernel_param_1,
	.param .u64 .ptr .align 1 compute_entropy_kernel_param_2,
	.param .u32 compute_entropy_kernel_param_3,
	.param .f64 compute_entropy_kernel_param_4
)
{
	.reg .pred 	%p<10>;
	.reg .b32 	%r<42>;
	.reg .b64 	%rd<11>;
	.reg .b64 	%fd<60>;
	// demoted variable
	.shared .align 8 .b8 _ZZ22compute_entropy_kernelE14shared_entropy[2048];
	ld.param.u64 	%rd1, [compute_entropy_kernel_param_0];
	ld.param.u64 	%rd2, [compute_entropy_kernel_param_1];
	ld.param.u64 	%rd3, [compute_entropy_kernel_param_2];
	ld.param.u32 	%r17, [compute_entropy_kernel_param_3];
	ld.param.f64 	%fd10, [compute_entropy_kernel_param_4];
	mov.u32 	%r1, %tid.x;
	mov.u32 	%r18, %ctaid.x;
	mov.u32 	%r41, %ntid.x;
	mad.lo.s32 	%r3, %r18, %r41, %r1;
	shl.b32 	%r19, %r1, 3;
	mov.u32 	%r20, _ZZ22compute_entropy_kernelE14shared_entropy;
	add.s32 	%r4, %r20, %r19;
	mov.b64 	%rd4, 0;
	st.shared.u64 	[%r4], %rd4;
	setp.ge.s32 	%p1, %r3, %r17;
	@%p1 bra 	$L__BB4_9;
	cvta.to.global.u64 	%rd5, %rd1;
	cvta.to.global.u64 	%rd6, %rd2;
	mul.wide.s32 	%rd7, %r3, 8;
	add.s64 	%rd8, %rd5, %rd7;
	ld.global.f64 	%fd11, [%rd8];
	add.s64 	%rd9, %rd6, %rd7;
	ld.global.f64 	%fd12, [%rd9];
	mul.f64 	%fd13, %fd12, %fd12;
	fma.rn.f64 	%fd14, %fd11, %fd11, %fd13;
	add.f64 	%fd15, %fd10, %fd14;
	sqrt.rn.f64 	%fd16, %fd15;
	add.f64 	%fd57, %fd16, 0d3FF0000000000000;
	{
	.reg .b32 %temp; 
	mov.b64 	{%temp, %r37}, %fd57;
	}
	{
	.reg .b32 %temp; 
	mov.b64 	{%r38, %temp}, %fd57;
	}
	setp.gt.s32 	%p2, %r37, 1048575;
	mov.b32 	%r39, -1023;
	@%p2 bra 	$L__BB4_3;
	mul.f64 	%fd57, %fd57, 0d4350000000000000;
	{
	.reg .b32 %temp; 
	mov.b64 	{%temp, %r37}, %fd57;
	}
	{
	.reg .b32 %temp; 
	mov.b64 	{%r38, %temp}, %fd57;
	}
	mov.b32 	%r39, -1077;
$L__BB4_3:
	add.s32 	%r23, %r37, -1;
	setp.gt.u32 	%p3, %r23, 2146435070;
	@%p3 bra 	$L__BB4_7;
	shr.u32 	%r26, %r37, 20;
	add.s32 	%r40, %r39, %r26;
	and.b32  	%r27, %r37, 1048575;
	or.b32  	%r28, %r27, 1072693248;
	mov.b64 	%fd58, {%r38, %r28};
	setp.lt.u32 	%p5, %r28, 1073127583;
	@%p5 bra 	$L__BB4_6;
	{
	.reg .b32 %temp; 
	mov.b64 	{%r29, %temp}, %fd58;
	}
	{
	.reg .b32 %temp; 
	mov.b64 	{%temp, %r30}, %fd58;
	}
	add.s32 	%r31, %r30, -1048576;
	mov.b64 	%fd58, {%r29, %r31};
	add.s32 	%r40, %r40, 1;
$L__BB4_6:
	add.f64 	%fd18, %fd58, 0dBFF0000000000000;
	add.f64 	%fd19, %fd58, 0d3FF0000000000000;
	rcp.approx.ftz.f64 	%fd20, %fd19;
	neg.f64 	%fd21, %fd19;
	fma.rn.f64 	%fd22, %fd21, %fd20, 0d3FF0000000000000;
	fma.rn.f64 	%fd23, %fd22, %fd22, %fd22;
	fma.rn.f64 	%fd24, %fd23, %fd20, %fd20;
	mul.f64 	%fd25, %fd18, %fd24;
	fma.rn.f64 	%fd26, %fd18, %fd24, %fd25;
	mul.f64 	%fd27, %fd26, %fd26;
	fma.rn.f64 	%fd28, %fd27, 0d3EB1380B3AE80F1E, 0d3ED0EE258B7A8B04;
	fma.rn.f64 	%fd29, %fd28, %fd27, 0d3EF3B2669F02676F;
	fma.rn.f64 	%fd30, %fd29, %fd27, 0d3F1745CBA9AB0956;
	fma.rn.f64 	%fd31, %fd30, %fd27, 0d3F3C71C72D1B5154;
	fma.rn.f64 	%fd32, %fd31, %fd27, 0d3F624924923BE72D;
	fma.rn.f64 	%fd33, %fd32, %fd27, 0d3F8999999999A3C4;
	fma.rn.f64 	%fd34, %fd33, %fd27, 0d3FB5555555555554;
	sub.f64 	%fd35, %fd18, %fd26;
	add.f64 	%fd36, %fd35, %fd35;
	neg.f64 	%fd37, %fd26;
	fma.rn.f64 	%fd38, %fd37, %fd18, %fd36;
	mul.f64 	%fd39, %fd24, %fd38;
	mul.f64 	%fd40, %fd27, %fd34;
	fma.rn.f64 	%fd41, %fd40, %fd26, %fd39;
	xor.b32  	%r32, %r40, -2147483648;
	mov.b32 	%r33, 1127219200;
	mov.b64 	%fd42, {%r32, %r33};
	mov.b32 	%r34, -2147483648;
	mov.b64 	%fd43, {%r34, %r33};
	sub.f64 	%fd44, %fd42, %fd43;
	fma.rn.f64 	%fd45, %fd44, 0d3FE62E42FEFA39EF, %fd26;
	fma.rn.f64 	%fd46, %fd44, 0dBFE62E42FEFA39EF, %fd45;
	sub.f64 	%fd47, %fd46, %fd26;
	sub.f64 	%fd48, %fd41, %fd47;
	fma.rn.f64 	%fd49, %fd44, 0d3C7ABC9E3B39803F, %fd48;
	add.f64 	%fd59, %fd45, %fd49;
	bra.uni 	$L__BB4_8;
$L__BB4_7:
	fma.rn.f64 	%fd17, %fd57, 0d7FF0000000000000, 0d7FF0000000000000;
	{
	.reg .b32 %temp; 
	mov.b64 	{%temp, %r24}, %fd57;
	}
	and.b32  	%r25, %r24, 2147483647;
	setp.eq.s32 	%p4, %r25, 0;
	selp.f64 	%fd59, 0dFFF0000000000000, %fd17, %p4;
$L__BB4_8:
	mul.f64 	%fd50, %fd10, %fd59;
	abs.f64 	%fd51, %fd50;
	st.shared.f64 	[%r4], %fd51;
$L__BB4_9:
	bar.sync 	0;
	setp.lt.u32 	%p6, %r41, 2;
	@%p6 bra 	$L__BB4_13;
$L__BB4_10:
	shr.u32 	%r16, %r41, 1;
	setp.ge.u32 	%p7, %r1, %r16;
	@%p7 bra 	$L__BB4_12;
	shl.b32 	%r35, %r16, 3;
	add.s32 	%r36, %r4, %r35;
	ld.shared.f64 	%fd52, [%r36];
	ld.shared.f64 	%fd53, [%r4];
	add.f64 	%fd54, %fd52, %fd53;
	st.shared.f64 	[%r4], %fd54;
$L__BB4_12:
	bar.sync 	0;
	setp.gt.u32 	%p8, %r41, 3;
	mov.u32 	%r41, %r16;
	@%p8 bra 	$L__BB4_10;
$L__BB4_13:
	setp.ne.s32 	%p9, %r1, 0;
	@%p9 bra 	$L__BB4_15;
	ld.shared.f64 	%fd55, [_ZZ22compute_entropy_kernelE14shared_entropy];
	cvta.to.global.u64 	%rd10, %rd3;
	atom.global.add.f64 	%fd56, [%rd10], %fd55;
$L__BB4_15:
	ret;

}
	// .globl	compute_order_parameter_kernel
.visible .entry compute_order_parameter_kernel(
	.param .u64 .ptr .align 1 compute_order_parameter_kernel_param_0,
	.param .u64 .ptr .align 1 compute_order_parameter_kernel_param_1,
	.param .u64 .ptr .align 1 compute_order_parameter_kernel_param_2,
	.param .u32 compute_order_parameter_kernel_param_3
)
{
	.reg .pred 	%p<14>;
	.reg .b32 	%r<38>;
	.reg .b64 	%rd<18>;
	.reg .b64 	%fd<77>;
	// demoted variable
	.shared .align 8 .b8 _ZZ30compute_order_parameter_kernelE11shared_real[2048];
	// demoted variable
	.shared .align 8 .b8 _ZZ30compute_order_parameter_kernelE11shared_imag[2048];
	ld.param.u64 	%rd1, [compute_order_parameter_kernel_param_0];
	ld.param.u64 	%rd2, [compute_order_parameter_kernel_param_1];
	ld.param.u64 	%rd3, [compute_order_parameter_kernel_param_2];
	ld.param.u32 	%r16, [compute_order_parameter_kernel_param_3];
	mov.u32 	%r1, %tid.x;
	mov.u32 	%r17, %ctaid.x;
	mov.u32 	%r37, %ntid.x;
	mad.lo.s32 	%r3, %r17, %r37, %r1;
	shl.b32 	%r18, %r1, 3;
	mov.u32 	%r19, _ZZ30compute_order_parameter_kernelE11shared_real;
	add.s32 	%r4, %r19, %r18;
	mov.b64 	%rd4, 0;
	st.shared.u64 	[%r4], %rd4;
	mov.u32 	%r20, _ZZ30compute_order_parameter_kernelE11shared_imag;
	add.s32 	%r5, %r20, %r18;
	st.shared.u64 	[%r5], %rd4;
	setp.ge.s32 	%p1, %r3, %r16;
	@%p1 bra 	$L__BB5_11;
	cvta.to.global.u64 	%rd5, %rd1;
	mul.wide.s32 	%rd6, %r3, 8;
	add.s64 	%rd7, %rd5, %rd6;
	ld.global.f64 	%fd1, [%rd7];
	abs.f64 	%fd2, %fd1;
	setp.neu.f64 	%p2, %fd2, 0d7FF0000000000000;
	@%p2 bra 	$L__BB5_3;
	mov.f64 	%fd17, 0d0000000000000000;
	mul.rn.f64 	%fd75, %fd1, %fd17;
	mov.b32 	%r35, 1;
	bra.uni 	$L__BB5_6;
$L__BB5_3:
	mul.f64 	%fd12, %fd1, 0d3FE45F306DC9C883;
	cvt.rni.s32.f64 	%r34, %fd12;
	cvt.rn.f64.s32 	%fd13, %r34;
	fma.rn.f64 	%fd14, %fd13, 0dBFF921FB54442D18, %fd1;
	fma.rn.f64 	%fd15, %fd13, 0dBC91A62633145C00, %fd14;
	fma.rn.f64 	%fd75, %fd13, 0dB97B839A252049C0, %fd15;
	setp.ltu.f64 	%p3, %fd2, 0d41E0000000000000;
	@%p3 bra 	$L__BB5_5;
	{ // callseq 0, 0
	.param .b64 param0;
	st.param.f64 	[param0], %fd1;
	.param .align 16 .b8 retval0[16];
	call.uni (retval0), 
	__internal_trig_reduction_slowpathd, 
	(
	param0
	);
	ld.param.f64 	%fd75, [retval0];
	ld.param.b32 	%r34, [retval0+8];
	} // callseq 0
$L__BB5_5:
	add.s32 	%r35, %r34, 1;
$L__BB5_6:
	setp.neu.f64 	%p4, %fd2, 0d7FF0000000000000;
	shl.b32 	%r23, %r35, 6;
	cvt.u64.u32 	%rd8, %r23;
	and.b64  	%rd9, %rd8, 64;
	mov.u64 	%rd10, __cudart_sin_cos_coeffs;
	add.s64 	%rd11, %rd10, %rd9;
	mul.rn.f64 	%fd18, %fd75, %fd75;
	and.b32  	%r24, %r35, 1;
	setp.eq.b32 	%p5, %r24, 1;
	selp.f64 	%fd19, 0dBDA8FF8320FD8164, 0d3DE5DB65F9785EBA, %p5;
	ld.global.nc.v2.f64 	{%fd20, %fd21}, [%rd11];
	fma.rn.f64 	%fd22, %fd19, %fd18, %fd20;
	fma.rn.f64 	%fd23, %fd22, %fd18, %fd21;
	ld.global.nc.v2.f64 	{%fd24, %fd25}, [%rd11+16];
	fma.rn.f64 	%fd26, %fd23, %fd18, %fd24;
	fma.rn.f64 	%fd27, %fd26, %fd18, %fd25;
	ld.global.nc.v2.f64 	{%fd28, %fd29}, [%rd11+32];
	fma.rn.f64 	%fd30, %fd27, %fd18, %fd28;
	fma.rn.f64 	%fd31, %fd30, %fd18, %fd29;
	fma.rn.f64 	%fd32, %fd31, %fd75, %fd75;
	fma.rn.f64 	%fd33, %fd31, %fd18, 0d3FF0000000000000;
	selp.f64 	%fd34, %fd33, %fd32, %p5;
	and.b32  	%r25, %r35, 2;
	setp.eq.s32 	%p6, %r25, 0;
	mov.f64 	%fd35, 0d0000000000000000;
	sub.f64 	%fd36, %fd35, %fd34;
	selp.f64 	%fd37, %fd34, %fd36, %p6;
	st.shared.f64 	[%r4], %fd37;
	@%p4 bra 	$L__BB5_8;
	mov.f64 	%fd43, 0d0000000000000000;
	mul.rn.f64 	%fd76, %fd1, %fd43;
	mov.b32 	%r36, 0;
	bra.uni 	$L__BB5_10;
$L__BB5_8:
	mul.f64 	%fd38, %fd1, 0d3FE45F306DC9C883;
	cvt.rni.s32.f64 	%r36, %fd38;
	cvt.rn.f64.s32 	%fd39, %r36;
	fma.rn.f64 	%fd40, %fd39, 0dBFF921FB54442D18, %fd1;
	fma.rn.f64 	%fd41, %fd39, 0dBC91A62633145C00, %fd40;
	fma.rn.f64 	%fd76, %fd39, 0dB97B839A252049C0, %fd41;
	setp.ltu.f64 	%p7, %fd2, 0d41E0000000000000;
	@%p7 bra 	$L__BB5_10;
	{ // callseq 1, 0
	.param .b64 param0;
	st.param.f64 	[param0], %fd1;
	.param .align 16 .b8 retval0[16];
	call.uni (retval0), 
	__internal_trig_reduction_slowpathd, 
	(
	param0
	);
	ld.param.f64 	%fd76, [retval0];
	ld.param.b32 	%r36, [retval0+8];
	} // callseq 1
$L__BB5_10:
	shl.b32 	%r28, %r36, 6;
	cvt.u64.u32 	%rd12, %r28;
	and.b64  	%rd13, %rd12, 64;
	add.s64 	%rd15, %rd10, %rd13;
	mul.rn.f64 	%fd44, %fd76, %fd76;
	and.b32  	%r29, %r36, 1;
	setp.eq.b32 	%p8, %r29, 1;
	selp.f64 	%fd45, 0dBDA8FF8320FD8164, 0d3DE5DB65F9785EBA, %p8;
	ld.global.nc.v2.f64 	{%fd46, %fd47}, [%rd15];
	fma.rn.f64 	%fd48, %fd45, %fd44, %fd46;
	fma.rn.f64 	%fd49, %fd48, %fd44, %fd47;
	ld.global.nc.v2.f64 	{%fd50, %fd51}, [%rd15+16];
	fma.rn.f64 	%fd52, %fd49, %fd44, %fd50;
	fma.rn.f64 	%fd53, %fd52, %fd44, %fd51;
	ld.global.nc.v2.f64 	{%fd54, %fd55}, [%rd15+32];
	fma.rn.f64 	%fd56, %fd53, %fd44, %fd54;
	fma.rn.f64 	%fd57, %fd56, %fd44, %fd55;
	fma.rn.f64 	%fd58, %fd57, %fd76, %fd76;
	fma.rn.f64 	%fd59, %fd57, %fd44, 0d3FF0000000000000;
	selp.f64 	%fd60, %fd59, %fd58, %p8;
	and.b32  	%r30, %r36, 2;
	setp.eq.s32 	%p9, %r30, 0;
	mov.f64 	%fd61, 0d0000000000000000;
	sub.f64 	%fd62, %fd61, %fd60;
	selp.f64 	%fd63, %fd60, %fd62, %p9;
	st.shared.f64 	[%r5], %fd63;
$L__BB5_11:
	bar.sync 	0;
	setp.lt.u32 	%p10, %r37, 2;
	@%p10 bra 	$L__BB5_15;
$L__BB5_12:
	shr.u32 	%r15, %r37, 1;
	setp.ge.u32 	%p11, %r1, %r15;
	@%p11 bra 	$L__BB5_14;
	shl.b32 	%r31, %r15, 3;
	add.s32 	%r32, %r4, %r31;
	ld.shared.f64 	%fd64, [%r32];
	ld.shared.f64 	%fd65, [%r4];
	add.f64 	%fd66, %fd64, %fd65;
	st.shared.f64 	[%r4], %fd66;
	add.s32 	%r33, %r5, %r31;
	ld.shared.f64 	%fd67, [%r33];
	ld.shared.f64 	%fd68, [%r5];
	add.f64 	%fd69, %fd67, %fd68;
	st.shared.f64 	[%r5], %fd69;
$L__BB5_14:
	bar.sync 	0;
	setp.gt.u32 	%p12, %r37, 3;
	mov.u32 	%r37, %r15;
	@%p12 bra 	$L__BB5_12;
$L__BB5_15:
	setp.ne.s32 	%p13, %r1, 0;
	@%p13 bra 	$L__BB5_17;
	ld.shared.f64 	%fd70, [_ZZ30compute_order_parameter_kernelE11shared_real];
	cvta.to.global.u64 	%rd16, %rd2;
	atom.global.add.f64 	%fd71, [%rd16], %fd70;
	ld.shared.f64 	%fd72, [_ZZ30compute_order_parameter_kernelE11shared_imag];
	cvta.to.global.u64 	%rd17, %rd3;
	atom.global.add.f64 	%fd73, [%rd17], %fd72;
$L__BB5_17:
	ret;

}
.func  (.param .align 16 .b8 func_retval0[16]) __internal_trig_reduction_slowpathd(
	.param .b64 __internal_trig_reduction_slowpathd_param_0
)
{
	.local .align 8 .b8 	__local_depot6[40];
	.reg .b64 	%SP;
	.reg .b64 	%SPL;
	.reg .pred 	%p<10>;
	.reg .b32 	%r<47>;
	.reg .b64 	%rd<74>;
	.reg .b64 	%fd<5>;

	mov.u64 	%SPL, __local_depot6;
	ld.param.f64 	%fd4, [__internal_trig_reduction_slowpathd_param_0];
	add.u64 	%rd1, %SPL, 0;
	{
	.reg .b32 %temp; 
	mov.b64 	{%temp, %r1}, %fd4;
	}
	shr.u32 	%r2, %r1, 20;
	and.b32  	%r3, %r2, 2047;
	setp.eq.s32 	%p1, %r3, 2047;
	mov.b32 	%r46, 0;
	@%p1 bra 	$L__BB6_9;
	add.s32 	%r20, %r3, -1024;
	mov.b64 	%rd20, %fd4;
	shl.b64 	%rd2, %rd20, 11;
	shr.u32 	%r4, %r20, 6;
	sub.s32 	%r45, 15, %r4;
	sub.s32 	%r21, 19, %r4;
	setp.lt.u32 	%p2, %r20, 128;
	selp.b32 	%r6, 18, %r21, %p2;
	setp.ge.s32 	%p3, %r45, %r6;
	mov.b64 	%rd70, 0;
	@%p3 bra 	$L__BB6_4;
	add.s32 	%r23, %r6, %r4;
	neg.s32 	%r43, %r23;
	or.b64  	%rd3, %rd2, -9223372036854775808;
	mov.b64 	%rd70, 0;
	mov.b32 	%r42, 0;
	mov.u64 	%rd25, __cudart_i2opi_d;
	mov.u32 	%r44, %r45;
$L__BB6_3:
	.pragma "nounroll";
	mul.wide.s32 	%rd22, %r42, 8;
	add.s64 	%rd23, %rd1, %rd22;
	mul.wide.s32 	%rd24, %r44, 8;
	add.s64 	%rd26, %rd25, %rd24;
	ld.global.nc.u64 	%rd27, [%rd26];
	{
	.reg .u32 %r0, %r1, %r2, %r3, %alo, %ahi, %blo, %bhi, %clo, %chi;
	mov.b64 	{%alo,%ahi}, %rd27;
	mov.b64 	{%blo,%bhi}, %rd3;
	mov.b64 	{%clo,%chi}, %rd70;
	mad.lo.cc.u32 	%r0, %alo, %blo, %clo;
	madc.hi.cc.u32 	%r1, %alo, %blo, %chi;
	madc.hi.u32 	%r2, %alo, %bhi, 0;
	mad.lo.cc.u32 	%r1, %alo, %bhi, %r1;
	madc.hi.cc.u32 	%r2, %ahi, %blo, %r2;
	madc.hi.u32 	%r3, %ahi, %bhi, 0;
	mad.lo.cc.u32 	%r1, %ahi, %blo, %r1;
	madc.lo.cc.u32 	%r2, %ahi, %bhi, %r2;
	addc.u32 	%r3, %r3, 0;
	mov.b64 	%rd28, {%r0,%r1};
	mov.b64 	%rd70, {%r2,%r3};
	}
	st.local.u64 	[%rd23], %rd28;
	add.s32 	%r44, %r44, 1;
	add.s32 	%r43, %r43, 1;
	add.s32 	%r42, %r42, 1;
	setp.ne.s32 	%p4, %r43, -15;
	mov.u32 	%r45, %r6;
	@%p4 bra 	$L__BB6_3;
$L__BB6_4:
	cvt.s64.s32 	%rd29, %r45;
	cvt.u64.u32 	%rd30, %r4;
	add.s64 	%rd31, %rd30, %rd29;
	shl.b64 	%rd32, %rd31, 3;
	add.s64 	%rd33, %rd1, %rd32;
	st.local.u64 	[%rd33+-120], %rd70;
	and.b32  	%r15, %r2, 63;
	ld.local.u64 	%rd72, [%rd1+16];
	ld.local.u64 	%rd71, [%rd1+24];
	setp.eq.s32 	%p5, %r15, 0;
	@%p5 bra 	$L__BB6_6;
	shl.b64 	%rd34, %rd71, %r15;
	shr.u64 	%rd35, %rd72, 1;
	xor.b32  	%r24, %r15, 63;
	shr.u64 	%rd36, %rd35, %r24;
	or.b64  	%rd71, %rd34, %rd36;
	ld.local.u64 	%rd37, [%rd1+8];
	shl.b64 	%rd38, %rd72, %r15;
	shr.u64 	%rd39, %rd37, 1;
	shr.u64 	%rd40, %rd39, %r24;
	or.b64  	%rd72, %rd38, %rd40;
$L__BB6_6:
	and.b32  	%r25, %r1, -2147483648;
	shr.u64 	%rd41, %rd71, 62;
	cvt.u32.u64 	%r26, %rd41;
	mov.b64 	{%r27, %r28}, %rd71;
	mov.b64 	{%r29, %r30}, %rd72;
	shf.l.wrap.b32 	%r31, %r30, %r27, 2;
	shf.l.wrap.b32 	%r32, %r27, %r28, 2;
	mov.b64 	%rd42, {%r31, %r32};
	shl.b64 	%rd43, %rd72, 2;
	shr.u64 	%rd44, %rd42, 63;
	cvt.u32.u64 	%r33, %rd44;
	add.s32 	%r34, %r33, %r26;
	setp.eq.s32 	%p6, %r25, 0;
	neg.s32 	%r35, %r34;
	selp.b32 	%r46, %r34, %r35, %p6;
	setp.gt.s64 	%p7, %rd42, -1;
	mov.b64 	%rd45, 0;
	{
	.reg .u32 %r0, %r1, %r2, %r3, %a0, %a1, %a2, %a3, %b0, %b1, %b2, %b3;
	mov.b64 	{%a0,%a1}, %rd45;
	mov.b64 	{%a2,%a3}, %rd45;
	mov.b64 	{%b0,%b1}, %rd43;
	mov.b64 	{%b2,%b3}, %rd42;
	sub.cc.u32 	%r0, %a0, %b0;
	subc.cc.u32 	%r1, %a1, %b1;
	subc.cc.u32 	%r2, %a2, %b2;
	subc.u32 	%r3, %a3, %b3;
	mov.b64 	%rd46, {%r0,%r1};
	mov.b64 	%rd47, {%r2,%r3};
	}
	xor.b32  	%r36, %r25, -2147483648;
	selp.b64 	%rd73, %rd42, %rd47, %p7;
	selp.b64 	%rd14, %rd43, %rd46, %p7;
	selp.b32 	%r17, %r25, %r36, %p7;
	clz.b64 	%r37, %rd73;
	cvt.u64.u32 	%rd15, %r37;
	setp.eq.s32 	%p8, %r37, 0;
	@%p8 bra 	$L__BB6_8;
	cvt.u32.u64 	%r38, %rd15;
	and.b32  	%r39, %r38, 63;
	shl.b64 	%rd48, %rd73, %r39;
	shr.u64 	%rd49, %rd14, 1;
	not.b32 	%r40, %r38;
	and.b32  	%r41, %r40, 63;
	shr.u64 	%rd50, %rd49, %r41;
	or.b64  	%rd73, %rd48, %rd50;
$L__BB6_8:
	mov.b64 	%rd51, -3958705157555305931;
	{
	.reg .u32 %r0, %r1, %r2, %r3, %alo, %ahi, %blo, %bhi;
	mov.b64 	{%alo,%ahi}, %rd73;
	mov.b64 	{%blo,%bhi}, %rd51;
	mul.lo.u32 	%r0, %alo, %blo;
	mul.hi.u32 	%r1, %alo, %blo;
	mad.lo.cc.u32 	%r1, %alo, %bhi, %r1;
	madc.hi.u32 	%r2, %alo, %bhi, 0;
	mad.lo.cc.u32 	%r1, %ahi, %blo, %r1;
	madc.hi.cc.u32 	%r2, %ahi, %blo, %r2;
	madc.hi.u32 	%r3, %ahi, %bhi, 0;
	mad.lo.cc.u32 	%r2, %ahi, %bhi, %r2;
	addc.u32 	%r3, %r3, 0;
	mov.b64 	%rd52, {%r0,%r1};
	mov.b64 	%rd53, {%r2,%r3};
	}
	setp.gt.s64 	%p9, %rd53, 0;
	{
	.reg .u32 %r0, %r1, %r2, %r3, %a0, %a1, %a2, %a3, %b0, %b1, %b2, %b3;
	mov.b64 	{%a0,%a1}, %rd52;
	mov.b64 	{%a2,%a3}, %rd53;
	mov.b64 	{%b0,%b1}, %rd52;
	mov.b64 	{%b2,%b3}, %rd53;
	add.cc.u32 	%r0, %a0, %b0;
	addc.cc.u32 	%r1, %a1, %b1;
	addc.cc.u32 	%r2, %a2, %b2;
	addc.u32 	%r3, %a3, %b3;
	mov.b64 	%rd54, {%r0,%r1};
	mov.b64 	%rd55, {%r2,%r3};
	}
	selp.b64 	%rd56, %rd55, %rd53, %p9;
	selp.s64 	%rd57, -1, 0, %p9;
	sub.s64 	%rd58, %rd57, %rd15;
	cvt.u64.u32 	%rd59, %r17;
	shl.b64 	%rd60, %rd59, 32;
	add.s64 	%rd61, %rd56, 1;
	shr.u64 	%rd62, %rd61, 10;
	add.s64 	%rd63, %rd62, 1;
	shr.u64 	%rd64, %rd63, 1;
	shl.b64 	%rd65, %rd58, 52;
	add.s64 	%rd66, %rd65, %rd64;
	add.s64 	%rd67, %rd66, 4602678819172646912;
	or.b64  	%rd68, %rd67, %rd60;
	mov.b64 	%fd4, %rd68;
$L__BB6_9:
	st.param.f64 	[func_retval0], %fd4;
	st.param.b32 	[func_retval0+8], %r46;
	ret;

}


// ===== COMPILED SASS (sm_100) =====

	.target	sm_100

	.elftype	@"ET_EXEC"


//--------------------- .note.nv.tkinfo           --------------------------
	.section	.note.nv.tkinfo,"",@"SHT_NOTE"
	.sectionflags	@"SHF_NOTE_NV_TKINFO"
	.tkinfo
        /*0018*/ 	.word	0x00000002
        /*0030*/ 	.string	""
        /*0030*/ 	.string	"ptxas"
        /*0030*/ 	.string	"Cuda compilation tools, release 13.0, V13.0.88"
        /*0030*/ 	.string	"Build cuda_13.0.r13.0/compiler.36424714_0"
        /*0030*/ 	.string	"-arch sm_100 -m 64 "



//--------------------- .note.nv.cuinfo           --------------------------
	.section	.note.nv.cuinfo,"",@"SHT_NOTE"
	.sectionflags	@"SHF_NOTE_NV_CUINFO"
        /*0018*/ 	.short	0x0002
        /*001a*/ 	.short	0x0064
        /*001c*/ 	.short	0x0082
	.zero		2


//--------------------- .nv.info                  --------------------------
	.section	.nv.info,"",@"SHT_CUDA_INFO"
	.align	4


	//----- nvinfo : EIATTR_REGCOUNT
	.align		4
        /*0000*/ 	.byte	0x04, 0x2f
        /*0002*/ 	.short	(.L_13 - .L_12)
	.align		4
.L_12:
        /*0004*/ 	.word	index@(initialize_oscillators_kernel)
        /*0008*/ 	.word	0x00000020


	//----- nvinfo : EIATTR_FRAME_SIZE
	.align		4
.L_13:
        /*000c*/ 	.byte	0x04, 0x11
        /*000e*/ 	.short	(.L_15 - .L_14)
	.align		4
.L_14:
        /*0010*/ 	.word	index@($__internal_1_$__cuda_sm20_dsqrt_rn_f64_mediumpath_v1)
        /*0014*/ 	.word	0x00000030


	//----- nvinfo : EIATTR_FRAME_SIZE
	.align		4
.L_15:
        /*0018*/ 	.byte	0x04, 0x11
        /*001a*/ 	.short	(.L_17 - .L_16)
	.align		4
.L_16:
        /*001c*/ 	.word	index@(initialize_oscillators_kernel)
        /*0020*/ 	.word	0x00000030


	//----- nvinfo : EIATTR_REGCOUNT
	.align		4
.L_17:
        /*0024*/ 	.byte	0x04, 0x2f
        /*0026*/ 	.short	(.L_19 - .L_18)
	.align		4
.L_18:
        /*0028*/ 	.word	index@(compute_coupling_forces_kernel)
        /*002c*/ 	.word	0x0000001c


	//----- nvinfo : EIATTR_FRAME_SIZE
	.align		4
.L_19:
        /*0030*/ 	.byte	0x04, 0x11
        /*0032*/ 	.short	(.L_21 - .L_20)
	.align		4
.L_20:
        /*0034*/ 	.word	index@(compute_coupling_forces_kernel)
        /*0038*/ 	.word	0x00000000


	//----- nvinfo : EIATTR_REGCOUNT
	.align		4
.L_21:
        /*003c*/ 	.byte	0x04, 0x2f
        /*003e*/ 	.short	(.L_23 - .L_22)
	.align		4
.L_22:
        /*0040*/ 	.word	index@(evolve_oscillators_kernel)
        /*0044*/ 	.word	0x00000010


	//----- nvinfo : EIATTR_FRAME_SIZE
	.align		4
.L_23:
        /*0048*/ 	.byte	0x04, 0x11
        /*004a*/ 	.short	(.L_25 - .L_24)
	.align		4
.L_24:
        /*004c*/ 	.word	index@(evolve_oscillators_kernel)
        /*0050*/ 	.word	0x00000000


	//----- nvinfo : EIATTR_REGCOUNT
	.align		4
.L_25:
        /*0054*/ 	.byte	0x04, 0x2f
        /*0056*/ 	.short	(.L_27 - .L_26)
	.align		4
.L_26:
        /*0058*/ 	.word	index@(compute_energy_kernel)
        /*005c*/ 	.word	0x00000015


	//----- nvinfo : EIATTR_FRAME_SIZE
	.align		4
.L_27:
        /*0060*/ 	.byte	0x04, 0x11
        /*0062*/ 	.short	(.L_29 - .L_28)
	.align		4
.L_28:
        /*0064*/ 	.word	index@(compute_energy_kernel)
        /*0068*/ 	.word	0x00000000


	//----- nvinfo : EIATTR_REGCOUNT
	.align		4
.L_29:
        /*006c*/ 	.byte	0x04, 0x2f
        /*006e*/ 	.short	(.L_31 - .L_30)
	.align		4
.L_30:
        /*0070*/ 	.word	index@(compute_entropy_kernel)
        /*0074*/ 	.word	0x00000016


	//----- nvinfo : EIATTR_FRAME_SIZE
	.align		4
.L_31:
        /*0078*/ 	.byte	0x04, 0x11
        /*007a*/ 	.short	(.L_33 - .L_32)
	.align		4
.L_32:
        /*007c*/ 	.word	index@($__internal_0_$__cuda_sm20_dsqrt_rn_f64_mediumpath_v1)
        /*0080*/ 	.word	0x00000000


	//----- nvinfo : EIATTR_FRAME_SIZE
	.align		4
.L_33:
        /*0084*/ 	.byte	0x04, 0x11
        /*0086*/ 	.short	(.L_35 - .L_34)
	.align		4
.L_34:
        /*0088*/ 	.word	index@(compute_entropy_kernel)
        /*008c*/ 	.word	0x00000000


	//----- nvinfo : EIATTR_REGCOUNT
	.align		4
.L_35:
        /*0090*/ 	.byte	0x04, 0x2f
        /*0092*/ 	.short	(.L_37 - .L_36)
	.align		4
.L_36:
        /*0094*/ 	.word	index@(compute_order_parameter_kernel)
        /*0098*/ 	.word	0x0000001e


	//----- nvinfo : EIATTR_FRAME_SIZE
	.align		4
.L_37:
        /*009c*/ 	.byte	0x04, 0x11
        /*009e*/ 	.short	(.L_39 - .L_38)
	.align		4
.L_38:
        /*00a0*/ 	.word	index@($compute_order_parameter_kernel$__internal_trig_reduction_slowpathd)
        /*00a4*/ 	.word	0x00000028


	//----- nvinfo : EIATTR_FRAME_SIZE
	.align		4
.L_39:
        /*00a8*/ 	.byte	0x04, 0x11
        /*00aa*/ 	.short	(.L_41 - .L_40)
	.align		4
.L_40:
        /*00ac*/ 	.word	index@(compute_order_parameter_kernel)
        /*00b0*/ 	.word	0x00000028


	//----- nvinfo : EIATTR_MIN_STACK_SIZE
	.align		4
.L_41:
        /*00b4*/ 	.byte	0x04, 0x12
        /*00b6*/ 	.short	(.L_43 - .L_42)
	.align		4
.L_42:
        /*00b8*/ 	.word	index@(compute_order_parameter_kernel)
        /*00bc*/ 	.word	0x00000028


	//----- nvinfo : EIATTR_MIN_STACK_SIZE
	.align		4
.L_43:
        /*00c0*/ 	.byte	0x04, 0x12
        /*00c2*/ 	.short	(.L_45 - .L_44)
	.align		4
.L_44:
        /*00c4*/ 	.word	index@(compute_entropy_kernel)
        /*00c8*/ 	.word	0x00000000


	//----- nvinfo : EIATTR_MIN_STACK_SIZE
	.align		4
.L_45:
        /*00cc*/ 	.byte	0x04, 0x12
        /*00ce*/ 	.short	(.L_47 - .L_46)
	.align		4
.L_46:
        /*00d0*/ 	.word	index@(compute_energy_kernel)
        /*00d4*/ 	.word	0x00000000


	//----- nvinfo : EIATTR_MIN_STACK_SIZE
	.align		4
.L_47:
        /*00d8*/ 	.byte	0x04, 0x12
        /*00da*/ 	.short	(.L_49 - .L_48)
	.align		4
.L_48:
        /*00dc*/ 	.word	index@(evolve_oscillators_kernel)
        /*00e0*/ 	.word	0x00000000


	//----- nvinfo : EIATTR_MIN_STACK_SIZE
	.align		4
.L_49:
        /*00e4*/ 	.byte	0x04, 0x12
        /*00e6*/ 	.short	(.L_51 - .L_50)
	.align		4
.L_50:
        /*00e8*/ 	.word	index@(compute_coupling_forces_kernel)
        /*00ec*/ 	.word	0x00000000


	//----- nvinfo : EIATTR_MIN_STACK_SIZE
	.align		4
.L_51:
        /*00f0*/ 	.byte	0x04, 0x12
        /*00f2*/ 	.short	(.L_53 - .L_52)
	.align		4
.L_52:
        /*00f4*/ 	.word	index@(initialize_oscillators_kernel)
        /*00f8*/ 	.word	0x00000030
.L_53:


//--------------------- .nv.compat                --------------------------
	.section	.nv.compat,"",@"SHT_CUDA_COMPAT_INFO"
	.align	4
        /*0000*/ 	.byte	0x02, 0x09, 0x00, 0x00, 0x02, 0x02, 0x01, 0x00, 0x02, 0x05, 0x05, 0x00, 0x03, 0x07, 0x01, 0x01
        /*0010*/ 	.byte	0x02, 0x03, 0x00, 0x00, 0x02, 0x06, 0x01, 0x00, 0x04, 0x0b, 0x08, 0x00, 0x01, 0x00, 0x00, 0x00
        /*0020*/ 	.byte	0x00, 0x00, 0x00, 0x00


//--------------------- .nv.info.compute_order_parameter_kernel --------------------------
	.section	.nv.info.compute_order_parameter_kernel,"",@"SHT_CUDA_INFO"
	.sectionflags	@""
	.align	4


	//----- nvinfo : EIATTR_CUDA_API_VERSION
	.align		4
        /*0000*/ 	.byte	0x04, 0x37
        /*0002*/ 	.short	(.L_55 - .L_54)
.L_54:
        /*0004*/ 	.word	0x00000082


	//----- nvinfo : EIATTR_KPARAM_INFO
	.align		4
.L_55:
        /*0008*/ 	.byte	0x04, 0x17
        /*000a*/ 	.short	(.L_57 - .L_56)
.L_56:
        /*000c*/ 	.word	0x00000000
        /*0010*/ 	.short	0x0003
        /*0012*/ 	.short	0x0018
        /*0014*/ 	.byte	0x00, 0xf0, 0x11, 0x00


	//----- nvinfo : EIATTR_KPARAM_INFO
	.align		4
.L_57:
        /*0018*/ 	.byte	0x04, 0x17
        /*001a*/ 	.short	(.L_59 - .L_58)
.L_58:
        /*001c*/ 	.word	0x00000000
        /*0020*/ 	.short	0x0002
        /*0022*/ 	.short	0x0010
        /*0024*/ 	.byte	0x00, 0xf5, 0x21, 0x00


	//----- nvinfo : EIATTR_KPARAM_INFO
	.align		4
.L_59:
        /*0028*/ 	.byte	0x04, 0x17
        /*002a*/ 	.short	(.L_61 - .L_60)
.L_60:
        /*002c*/ 	.word	0x00000000
        /*0030*/ 	.short	0x0001
        /*0032*/ 	.short	0x0008
        /*0034*/ 	.byte	0x00, 0xf5, 0x21, 0x00


	//----- nvinfo : EIATTR_KPARAM_INFO
	.align		4
.L_61:
        /*0038*/ 	.byte	0x04, 0x17
        /*003a*/ 	.short	(.L_63 - .L_62)
.L_62:
        /*003c*/ 	.word	0x00000000
        /*0040*/ 	.short	0x0000
        /*0042*/ 	.short	0x0000
        /*0044*/ 	.byte	0x00, 0xf5, 0x21, 0x00


	//----- nvinfo : EIATTR_SPARSE_MMA_MASK
	.align		4
.L_63:
        /*0048*/ 	.byte	0x03, 0x50
        /*004a*/ 	.short	0x0000


	//----- nvinfo : EIATTR_MAXREG_COUNT
	.align		4
        /*004c*/ 	.byte	0x03, 0x1b
        /*004e*/ 	.short	0x00ff


	//----- nvinfo : EIATTR_NUM_BARRIERS
	.align		4
        /*0050*/ 	.byte	0x02, 0x4c
        /*0052*/ 	.byte	0x01
	.zero		1


	//----- nvinfo : EIATTR_MERCURY_ISA_VERSION
	.align		4
        /*0054*/ 	.byte	0x03, 0x5f
        /*0056*/ 	.short	0x0101


	//----- nvinfo : EIATTR_VRC_CTA_INIT_COUNT
	.align		4
        /*0058*/ 	.byte	0x02, 0x4a
	.zero		1
	.zero		1


	//----- nvinfo : EIATTR_EXIT_INSTR_OFFSETS
	.align		4
        /*005c*/ 	.byte	0x04, 0x1c
        /*005e*/ 	.short	(.L_65 - .L_64)


	//   ....[0]....
.L_64:
        /*0060*/ 	.word	0x00000a80


	//   ....[1]....
        /*0064*/ 	.word	0x00000b20


	//----- nvinfo : EIATTR_CRS_STACK_SIZE
	.align		4
.L_65:
        /*0068*/ 	.byte	0x04, 0x1e
        /*006a*/ 	.short	(.L_67 - .L_66)
.L_66:
        /*006c*/ 	.word	0x00000000


	//----- nvinfo : EIATTR_CBANK_PARAM_SIZE
	.align		4
.L_67:
        /*0070*/ 	.byte	0x03, 0x19
        /*0072*/ 	.short	0x001c


	//----- nvinfo : EIATTR_PARAM_CBANK
	.align		4
        /*0074*/ 	.byte	0x04, 0x0a
        /*0076*/ 	.short	(.L_69 - .L_68)
	.align		4
.L_68:
        /*0078*/ 	.word	index@(.nv.constant0.compute_order_parameter_kernel)
        /*007c*/ 	.short	0x0380
        /*007e*/ 	.short	0x001c


	//----- nvinfo : EIATTR_SW_WAR
	.align		4
.L_69:
        /*0080*/ 	.byte	0x04, 0x36
        /*0082*/ 	.short	(.L_71 - .L_70)
.L_70:
        /*0084*/ 	.word	0x00000008
.L_71:


//--------------------- .nv.info.compute_entropy_kernel --------------------------
	.section	.nv.info.compute_entropy_kernel,"",@"SHT_CUDA_INFO"
	.sectionflags	@""
	.align	4


	//----- nvinfo : EIATTR_CUDA_API_VERSION
	.align		4
        /*0000*/ 	.byte	0x04, 0x37
        /*0002*/ 	.short	(.L_73 - .L_72)
.L_72:
        /*0004*/ 	.word	0x00000082


	//----- nvinfo : EIATTR_KPARAM_INFO
	.align		4
.L_73:
        /*0008*/ 	.byte	0x04, 0x17
        /*000a*/ 	.short	(.L_75 - .L_74)
.L_74:
        /*000c*/ 	.word	0x00000000
        /*0010*/ 	.short	0x0004
        /*0012*/ 	.short	0x0020
        /*0014*/ 	.byte	0x00, 0xf0, 0x21, 0x00


	//----- nvinfo : EIATTR_KPARAM_INFO
	.align		4
.L_75:
        /*0018*/ 	.byte	0x04, 0x17
        /*001a*/ 	.short	(.L_77 - .L_76)
.L_76:
        /*001c*/ 	.word	0x00000000
        /*0020*/ 	.short	0x0003
        /*0022*/ 	.short	0x0018
        /*0024*/ 	.byte	0x00, 0xf0, 0x11, 0x00


	//----- nvinfo : EIATTR_KPARAM_INFO
	.align		4
.L_77:
        /*0028*/ 	.byte	0x04, 0x17
        /*002a*/ 	.short	(.L_79 - .L_78)
.L_78:
        /*002c*/ 	.word	0x00000000
        /*0030*/ 	.short	0x0002
        /*0032*/ 	.short	0x0010
        /*0034*/ 	.byte	0x00, 0xf5, 0x21, 0x00


	//----- nvinfo : EIATTR_KPARAM_INFO
	.align		4
.L_79:
        /*0038*/ 	.byte	0x04, 0x17
        /*003a*/ 	.short	(.L_81 - .L_80)
.L_80:
        /*003c*/ 	.word	0x00000000
        /*0040*/ 	.short	0x0001
        /*0042*/ 	.short	0x0008
        /*0044*/ 	.byte	0x00, 0xf5, 0x21, 0x00


	//----- nvinfo : EIATTR_KPARAM_INFO
	.align		4
.L_81:
        /*0048*/ 	.byte	0x04, 0x17
        /*004a*/ 	.short	(.L_83 - .L_82)
.L_82:
        /*004c*/ 	.word	0x00000000
        /*0050*/ 	.short	0x0000
        /*0052*/ 	.short	0x0000
        /*0054*/ 	.byte	0x00, 0xf5, 0x21, 0x00


	//----- nvinfo : EIATTR_SPARSE_MMA_MASK
	.align		4
.L_83:
        /*0058*/ 	.byte	0x03, 0x50
        /*005a*/ 	.short	0x0000


	//----- nvinfo : EIATTR_MAXREG_COUNT
	.align		4
        /*005c*/ 	.byte	0x03, 0x1b
        /*005e*/ 	.short	0x00ff


	//----- nvinfo : EIATTR_NUM_BARRIERS
	.align		4
        /*0060*/ 	.byte	0x02, 0x4c
        /*0062*/ 	.byte	0x01
	.zero		1


	//----- nvinfo : EIATTR_MERCURY_ISA_VERSION
	.align		4
        /*0064*/ 	.byte	0x03, 0x5f
        /*0066*/ 	.short	0x0101


	//----- nvinfo : EIATTR_VRC_CTA_INIT_COUNT
	.align		4
        /*0068*/ 	.byte	0x02, 0x4a
	.zero		1
	.zero		1


	//----- nvinfo : EIATTR_EXIT_INSTR_OFFSETS
	.align		4
        /*006c*/ 	.byte	0x04, 0x1c
        /*006e*/ 	.short	(.L_85 - .L_84)


	//   ....[0]....
.L_84:
        /*0070*/ 	.word	0x00000980


	//   ....[1]....
        /*0074*/ 	.word	0x000009f0


	//----- nvinfo : EIATTR_CRS_STACK_SIZE
	.align		4
.L_85:
        /*0078*/ 	.byte	0x04, 0x1e
        /*007a*/ 	.short	(.L_87 - .L_86)
.L_86:
        /*007c*/ 	.word	0x00000000


	//----- nvinfo : EIATTR_CBANK_PARAM_SIZE
	.align		4
.L_87:
        /*0080*/ 	.byte	0x03, 0x19
        /*0082*/ 	.short	0x0028


	//----- nvinfo : EIATTR_PARAM_CBANK
	.align		4
        /*0084*/ 	.byte	0x04, 0x0a
        /*0086*/ 	.short	(.L_89 - .L_88)
	.align		4
.L_88:
        /*0088*/ 	.word	index@(.nv.constant0.compute_entropy_kernel)
        /*008c*/ 	.short	0x0380
        /*008e*/ 	.short	0x0028


	//----- nvinfo : EIATTR_SW_WAR
	.align		4
.L_89:
        /*0090*/ 	.byte	0x04, 0x36
        /*0092*/ 	.short	(.L_91 - .L_90)
.L_90:
        /*0094*/ 	.word	0x00000008
.L_91:


//--------------------- .nv.info.compute_energy_kernel --------------------------
	.section	.nv.info.compute_energy_kernel,"",@"SHT_CUDA_INFO"
	.sectionflags	@""
	.align	4


	//----- nvinfo : EIATTR_CUDA_API_VERSION
	.align		4
        /*0000*/ 	.byte	0x04, 0x37
        /*0002*/ 	.short	(.L_93 - .L_92)
.L_92:
        /*0004*/ 	.word	0x00000082


	//----- nvinfo : EIATTR_KPARAM_INFO
	.align		4
.L_93:
        /*0008*/ 	.byte	0x04, 0x17
        /*000a*/ 	.short	(.L_95 - .L_94)
.L_94:
        /*000c*/ 	.word	0x00000000
        /*0010*/ 	.short	0x0006
        /*0012*/ 	.short	0x0028
        /*0014*/ 	.byte	0x00, 0xf5, 0x21, 0x00


	//----- nvinfo : EIATTR_KPARAM_INFO
	.align		4
.L_95:
        /*0018*/ 	.byte	0x04, 0x17
        /*001a*/ 	.short	(.L_97 - .L_96)
.L_96:
        /*001c*/ 	.word	0x00000000
        /*0020*/ 	.short	0x0005
        /*0022*/ 	.short	0x0024
        /*0024*/ 	.byte	0x00, 0xf0, 0x11, 0x00


	//----- nvinfo : EIATTR_KPARAM_INFO
	.align		4
.L_97:
        /*0028*/ 	.byte	0x04, 0x17
        /*002a*/ 	.short	(.L_99 - .L_98)
.L_98:
        /*002c*/ 	.word	0x00000000
        /*0030*/ 	.short	0x0004
        /*0032*/ 	.short	0x0020
        /*0034*/ 	.byte	0x00, 0xf0, 0x11, 0x00


	//----- nvinfo : EIATTR_KPARAM_INFO
	.align		4
.L_99:
        /*0038*/ 	.byte	0x04, 0x17
        /*003a*/ 	.short	(.L_101 - .L_100)
.L_100:
        /*003c*/ 	.word	0x00000000
        /*0040*/ 	.short	0x0003
        /*0042*/ 	.short	0x0018
        /*0044*/ 	.byte	0x00, 0xf5, 0x21, 0x00


	//----- nvinfo : EIATTR_KPARAM_INFO
	.align		4
.L_101:
        /*0048*/ 	.byte	0x04, 0x17
        /*004a*/ 	.short	(.L_103 - .L_102)
.L_102:
        /*004c*/ 	.word	0x00000000
        /*0050*/ 	.short	0x0002
        /*0052*/ 	.short	0x0010
        /*0054*/ 	.byte	0x00, 0xf5, 0x21, 0x00


	//----- nvinfo : EIATTR_KPARAM_INFO
	.align		4
.L_103:
        /*0058*/ 	.byte	0x04, 0x17
        /*005a*/ 	.short	(.L_105 - .L_104)
.L_104:
        /*005c*/ 	.word	0x00000000
        /*0060*/ 	.short	0x0001
        /*0062*/ 	.short	0x0008
        /*0064*/ 	.byte	0x00, 0xf5, 0x21, 0x00


	//----- nvinfo : EIATTR_KPARAM_INFO
	.align		4
.L_105:
        /*0068*/ 	.byte	0x04, 0x17
        /*006a*/ 	.short	(.L_107 - .L_106)
.L_106:
        /*006c*/ 	.word	0x00000000
        /*0070*/ 	.short	0x0000
        /*0072*/ 	.short	0x0000
        /*0074*/ 	.byte	0x00, 0xf5, 0x21, 0x00


	//----- nvinfo : EIATTR_SPARSE_MMA_MASK
	.align		4
.L_107:
        /*0078*/ 	.byte	0x03, 0x50
        /*007a*/ 	.short	0x0000


	//----- nvinfo : EIATTR_MAXREG_COUNT
	.align		4
        /*007c*/ 	.byte	0x03, 0x1b
        /*007e*/ 	.short	0x00ff


	//----- nvinfo : EIATTR_NUM_BARRIERS
	.align		4
        /*0080*/ 	.byte	0x02, 0x4c
        /*0082*/ 	.byte	0x01
	.zero		1


	//----- nvinfo : EIATTR_MERCURY_ISA_VERSION
	.align		4
        /*0084*/ 	.byte	0x03, 0x5f
        /*0086*/ 	.short	0x0101


	//----- nvinfo : EIATTR_VRC_CTA_INIT_COUNT
	.align		4
        /*0088*/ 	.byte	0x02, 0x4a
	.zero		1
	.zero		1


	//----- nvinfo : EIATTR_EXIT_INSTR_OFFSETS
	.align		4
        /*008c*/ 	.byte	0x04, 0x1c
        /*008e*/ 	.short	(.L_109 - .L_108)


	//   ....[0]....
.L_108:
        /*0090*/ 	.word	0x00000ac0


	//   ....[1]....
        /*0094*/ 	.word	0x00000b30


	//----- nvinfo : EIATTR_CRS_STACK_SIZE
	.align		4
.L_109:
        /*0098*/ 	.byte	0x04, 0x1e
        /*009a*/ 	.short	(.L_111 - .L_110)
.L_110:
        /*009c*/ 	.word	0x00000000


	//----- nvinfo : EIATTR_CBANK_PARAM_SIZE
	.align		4
.L_111:
        /*00a0*/ 	.byte	0x03, 0x19
        /*00a2*/ 	.short	0x0030


	//----- nvinfo : EIATTR_PARAM_CBANK
	.align		4
        /*00a4*/ 	.byte	0x04, 0x0a
        /*00a6*/ 	.short	(.L_113 - .L_112)
	.align		4
.L_112:
        /*00a8*/ 	.word	index@(.nv.constant0.compute_energy_kernel)
        /*00ac*/ 	.short	0x0380
        /*00ae*/ 	.short	0x0030


	//----- nvinfo : EIATTR_SW_WAR
	.align		4
.L_113:
        /*00b0*/ 	.byte	0x04, 0x36
        /*00b2*/ 	.short	(.L_115 - .L_114)
.L_114:
        /*00b4*/ 	.word	0x00000008
.L_115:


//--------------------- .nv.info.evolve_oscillators_kernel --------------------------
	.section	.nv.info.evolve_oscillators_kernel,"",@"SHT_CUDA_INFO"
	.sectionflags	@""
	.align	4


	//----- nvinfo : EIATTR_CUDA_API_VERSION
	.align		4
        /*0000*/ 	.byte	0x04, 0x37
        /*0002*/ 	.short	(.L_117 - .L_116)
.L_116:
        /*0004*/ 	.word	0x00000082


	//----- nvinfo : EIATTR_KPARAM_INFO
	.align		4
.L_117:
        /*0008*/ 	.byte	0x04, 0x17
        /*000a*/ 	.short	(.L_119 - .L_118)
.L_118:
        /*000c*/ 	.word	0x00000000
        /*0010*/ 	.short	0x0005
        /*0012*/ 	.short	0x0020
        /*0014*/ 	.byte	0x00, 0xf0, 0x11, 0x00


	//----- nvinfo : EIATTR_KPARAM_INFO
	.align		4
.L_119:
        /*0018*/ 	.byte	0x04, 0x17
        /*001a*/ 	.short	(.L_121 - .L_120)
.L_120:
        /*001c*/ 	.word	0x00000000
        /*0020*/ 	.short	0x0004
        /*0022*/ 	.short	0x001c
        /*0024*/ 	.byte	0x00, 0xf0, 0x11, 0x00


	//----- nvinfo : EIATTR_KPARAM_INFO
	.align		4
.L_121:
        /*0028*/ 	.byte	0x04, 0x17
        /*002a*/ 	.short	(.L_123 - .L_122)
.L_122:
        /*002c*/ 	.word	0x00000000
        /*0030*/ 	.short	0x0003
        /*0032*/ 	.short	0x0018
        /*0034*/ 	.byte	0x00, 0xf0, 0x11, 0x00


	//----- nvinfo : EIATTR_KPARAM_INFO
	.align		4
.L_123:
        /*0038*/ 	.byte	0x04, 0x17
        /*003a*/ 	.short	(.L_125 - .L_124)
.L_124:
        /*003c*/ 	.word	0x00000000
        /*0040*/ 	.short	0x0002
        /*0042*/ 	.short	0x0010
        /*0044*/ 	.byte	0x00, 0xf5, 0x21, 0x00


	//----- nvinfo : EIATTR_KPARAM_INFO
	.align		4
.L_125:
        /*0048*/ 	.byte	0x04, 0x17
        /*004a*/ 	.short	(.L_127 - .L_126)
.L_126:
        /*004c*/ 	.word	0x00000000
        /*0050*/ 	.short	0x0001
        /*0052*/ 	.short	0x0008
        /*0054*/ 	.byte	0x00, 0xf5, 0x21, 0x00


	//----- nvinfo : EIATTR_KPARAM_INFO
	.align		4
.L_127:
        /*0058*/ 	.byte	0x04, 0x17
        /*005a*/ 	.short	(.L_129 - .L_128)
.L_128:
        /*005c*/ 	.word	0x00000000
        /*0060*/ 	.short	0x0000
        /*0062*/ 	.short	0x0000
        /*0064*/ 	.byte	0x00, 0xf5, 0x21, 0x00


	//----- nvinfo : EIATTR_SPARSE_MMA_MASK
	.align		4
.L_129:
        /*0068*/ 	.byte	0x03, 0x50
        /*006a*/ 	.short	0x0000


	//----- nvinfo : EIATTR_MAXREG_COUNT
	.align		4
        /*006c*/ 	.byte	0x03, 0x1b
        /*006e*/ 	.short	0x00ff


	//----- nvinfo : EIATTR_MERCURY_ISA_VERSION
	.align		4
        /*0070*/ 	.byte	0x03, 0x5f
        /*0072*/ 	.short	0x0101


	//----- nvinfo : EIATTR_VRC_CTA_INIT_COUNT
	.align		4
        /*0074*/ 	.byte	0x02, 0x4a
	.zero		1
	.zero		1


	//----- nvinfo : EIATTR_EXIT_INSTR_OFFSETS
	.align		4
        /*0078*/ 	.byte	0x04, 0x1c
        /*007a*/ 	.short	(.L_131 - .L_130)


	//   ....[0]....
.L_130:
        /*007c*/ 	.word	0x00000070


	//   ....[1]....
        /*0080*/ 	.word	0x00000380


	//----- nvinfo : EIATTR_CRS_STACK_SIZE
	.align		4
.L_131:
        /*0084*/ 	.byte	0x04, 0x1e
        /*0086*/ 	.short	(.L_133 - .L_132)
.L_132:
        /*0088*/ 	.word	0x00000000


	//----- nvinfo : EIATTR_CBANK_PARAM_SIZE
	.align		4
.L_133:
        /*008c*/ 	.byte	0x03, 0x19
        /*008e*/ 	.short	0x0024


	//----- nvinfo : EIATTR_PARAM_CBANK
	.align		4
        /*0090*/ 	.byte	0x04, 0x0a
        /*0092*/ 	.short	(.L_135 - .L_134)
	.align		4
.L_134:
        /*0094*/ 	.word	index@(.nv.constant0.evolve_oscillators_kernel)
        /*0098*/ 	.short	0x0380
        /*009a*/ 	.short	0x0024


	//----- nvinfo : EIATTR_SW_WAR
	.align		4
.L_135:
        /*009c*/ 	.byte	0x04, 0x36
        /*009e*/ 	.short	(.L_137 - .L_136)
.L_136:
        /*00a0*/ 	.word	0x00000008
.L_137:


//--------------------- .nv.info.compute_coupling_forces_kernel --------------------------
	.section	.nv.info.compute_coupling_forces_kernel,"",@"SHT_CUDA_INFO"
	.sectionflags	@""
	.align	4


	//----- nvinfo : EIATTR_CUDA_API_VERSION
	.align		4
        /*0000*/ 	.byte	0x04, 0x37
        /*0002*/ 	.short	(.L_139 - .L_138)
.L_138:
        /*0004*/ 	.word	0x00000082


	//----- nvinfo : EIATTR_KPARAM_INFO
	.align		4
.L_139:
        /*0008*/ 	.byte	0x04, 0x17
        /*000a*/ 	.short	(.L_141 - .L_140)
.L_140:
        /*000c*/ 	.word	0x00000000
        /*0010*/ 	.short	0x0007
        /*0012*/ 	.short	0x0030
        /*0014*/ 	.byte	0x00, 0xf5, 0x21, 0x00


	//----- nvinfo : EIATTR_KPARAM_INFO
	.align		4
.L_141:
        /*0018*/ 	.byte	0x04, 0x17
        /*001a*/ 	.short	(.L_143 - .L_142)
.L_142:
        /*001c*/ 	.word	0x00000000
        /*0020*/ 	.short	0x0006
        /*0022*/ 	.short	0x0028
        /*0024*/ 	.byte	0x00, 0xf0, 0x11, 0x00


	//----- nvinfo : EIATTR_KPARAM_INFO
	.align		4
.L_143:
        /*0028*/ 	.byte	0x04, 0x17
        /*002a*/ 	.short	(.L_145 - .L_144)
.L_144:
        /*002c*/ 	.word	0x00000000
        /*0030*/ 	.short	0x0005
        /*0032*/ 	.short	0x0024
        /*0034*/ 	.byte	0x00, 0xf0, 0x11, 0x00


	//----- nvinfo : EIATTR_KPARAM_INFO
	.align		4
.L_145:
        /*0038*/ 	.byte	0x04, 0x17
        /*003a*/ 	.short	(.L_147 - .L_146)
.L_146:
        /*003c*/ 	.word	0x00000000
        /*0040*/ 	.short	0x0004
        /*0042*/ 	.short	0x0020
        /*0044*/ 	.byte	0x00, 0xf0, 0x11, 0x00


	//----- nvinfo : EIATTR_KPARAM_INFO
	.align		4
.L_147:
        /*0048*/ 	.byte	0x04, 0x17
        /*004a*/ 	.short	(.L_149 - .L_148)
.L_148:
        /*004c*/ 	.word	0x00000000
        /*0050*/ 	.short	0x0003
        /*0052*/ 	.short	0x0018
        /*0054*/ 	.byte	0x00, 0xf5, 0x21, 0x00


	//----- nvinfo : EIATTR_KPARAM_INFO
	.align		4
.L_149:
        /*0058*/ 	.byte	0x04, 0x17
        /*005a*/ 	.short	(.L_151 - .L_150)
.L_150:
        /*005c*/ 	.word	0x00000000
        /*0060*/ 	.short	0x0002
        /*0062*/ 	.short	0x0010
        /*0064*/ 	.byte	0x00, 0xf5, 0x21, 0x00


	//----- nvinfo : EIATTR_KPARAM_INFO
	.align		4
.L_151:
        /*0068*/ 	.byte	0x04, 0x17
        /*006a*/ 	.short	(.L_153 - .L_152)
.L_152:
        /*006c*/ 	.word	0x00000000
        /*0070*/ 	.short	0x0001
        /*0072*/ 	.short	0x0008
        /*0074*/ 	.byte	0x00, 0xf5, 0x21, 0x00


	//----- nvinfo : EIATTR_KPARAM_INFO
	.align		4
.L_153:
        /*0078*/ 	.byte	0x04, 0x17
        /*007a*/ 	.short	(.L_155 - .L_154)
.L_154:
        /*007c*/ 	.word	0x00000000
        /*0080*/ 	.short	0x0000
        /*0082*/ 	.short	0x0000
        /*0084*/ 	.byte	0x00, 0xf5, 0x21, 0x00


	//----- nvinfo : EIATTR_SPARSE_MMA_MASK
	.align		4
.L_155:
        /*0088*/ 	.byte	0x03, 0x50
        /*008a*/ 	.short	0x0000


	//----- nvinfo : EIATTR_MAXREG_COUNT
	.align		4
        /*008c*/ 	.byte	0x03, 0x1b
        /*008e*/ 	.short	0x00ff


	//----- nvinfo : EIATTR_MERCURY_ISA_VERSION
	.align		4
        /*0090*/ 	.byte	0x03, 0x5f
        /*0092*/ 	.short	0x0101


	//----- nvinfo : EIATTR_VRC_CTA_INIT_COUNT
	.align		4
        /*0094*/ 	.byte	0x02, 0x4a
	.zero		1
	.zero		1


	//----- nvinfo : EIATTR_EXIT_INSTR_OFFSETS
	.align		4
        /*0098*/ 	.byte	0x04, 0x1c
        /*009a*/ 	.short	(.L_157 - .L_156)


	//   ....[0]....
.L_156:
        /*009c*/ 	.word	0x00000070


	//   ....[1]....
        /*00a0*/ 	.word	0x00001290


	//----- nvinfo : EIATTR_CRS_STACK_SIZE
	.align		4
.L_157:
        /*00a4*/ 	.byte	0x04, 0x1e
        /*00a6*/ 	.short	(.L_159 - .L_158)
.L_158:
        /*00a8*/ 	.word	0x00000000


	//----- nvinfo : EIATTR_CBANK_PARAM_SIZE
	.align		4
.L_159:
        /*00ac*/ 	.byte	0x03, 0x19
        /*00ae*/ 	.short	0x0038


	//----- nvinfo : EIATTR_PARAM_CBANK
	.align		4
        /*00b0*/ 	.byte	0x04, 0x0a
        /*00b2*/ 	.short	(.L_161 - .L_160)
	.align		4
.L_160:
        /*00b4*/ 	.word	index@(.nv.constant0.compute_coupling_forces_kernel)
        /*00b8*/ 	.short	0x0380
        /*00ba*/ 	.short	0x0038


	//----- nvinfo : EIATTR_SW_WAR
	.align		4
.L_161:
        /*00bc*/ 	.byte	0x04, 0x36
        /*00be*/ 	.short	(.L_163 - .L_162)
.L_162:
        /*00c0*/ 	.word	0x00000008
.L_163:


//--------------------- .nv.info.initialize_oscillators_kernel --------------------------
	.section	.nv.info.initialize_oscillators_kernel,"",@"SHT_CUDA_INFO"
	.sectionflags	@""
	.align	4


	//----- nvinfo : EIATTR_CUDA_API_VERSION
	.align		4
        /*0000*/ 	.byte	0x04, 0x37
        /*0002*/ 	.short	(.L_165 - .L_164)
.L_164:
        /*0004*/ 	.word	0x00000082


	//----- nvinfo : EIATTR_KPARAM_INFO
	.align		4
.L_165:
        /*0008*/ 	.byte	0x04, 0x17
        /*000a*/ 	.short	(.L_167 - .L_166)
.L_166:
        /*000c*/ 	.word	0x00000000
        /*0010*/ 	.short	0x0004
        /*0012*/ 	.short	0x0020
        /*0014*/ 	.byte	0x00, 0xf0, 0x21, 0x00


	//----- nvinfo : EIATTR_KPARAM_INFO
	.align		4
.L_167:
        /*0018*/ 	.byte	0x04, 0x17
        /*001a*/ 	.short	(.L_169 - .L_168)
.L_168:
        /*001c*/ 	.word	0x00000000
        /*0020*/ 	.short	0x0003
        /*0022*/ 	.short	0x0018
        /*0024*/ 	.byte	0x00, 0xf0, 0x11, 0x00


	//----- nvinfo : EIATTR_KPARAM_INFO
	.align		4
.L_169:
        /*0028*/ 	.byte	0x04, 0x17
        /*002a*/ 	.short	(.L_171 - .L_170)
.L_170:
        /*002c*/ 	.word	0x00000000
        /*0030*/ 	.short	0x0002
        /*0032*/ 	.short	0x0010
        /*0034*/ 	.byte	0x00, 0xf5, 0x21, 0x00


	//----- nvinfo : EIATTR_KPARAM_INFO
	.align		4
.L_171:
        /*0038*/ 	.byte	0x04, 0x17
        /*003a*/ 	.short	(.L_173 - .L_172)
.L_172:
        /*003c*/ 	.word	0x00000000
        /*0040*/ 	.short	0x0001
        /*0042*/ 	.short	0x0008
        /*0044*/ 	.byte	0x00, 0xf5, 0x21, 0x00


	//----- nvinfo : EIATTR_KPARAM_INFO
	.align		4
.L_173:
        /*0048*/ 	.byte	0x04, 0x17
        /*004a*/ 	.short	(.L_175 - .L_174)
.L_174:
        /*004c*/ 	.word	0x00000000
        /*0050*/ 	.short	0x0000
        /*0052*/ 	.short	0x0000
        /*0054*/ 	.byte	0x00, 0xf5, 0x21, 0x00


	//----- nvinfo : EIATTR_SPARSE_MMA_MASK
	.align		4
.L_175:
        /*0058*/ 	.byte	0x03, 0x50
        /*005a*/ 	.short	0x0000


	//----- nvinfo : EIATTR_MAXREG_COUNT
	.align		4
        /*005c*/ 	.byte	0x03, 0x1b
        /*005e*/ 	.short	0x00ff


	//----- nvinfo : EIATTR_MERCURY_ISA_VERSION
	.align		4
        /*0060*/ 	.byte	0x03, 0x5f
        /*0062*/ 	.short	0x0101


	//----- nvinfo : EIATTR_VRC_CTA_INIT_COUNT
	.align		4
        /*0064*/ 	.byte	0x02, 0x4a
	.zero		1
	.zero		1


	//----- nvinfo : EIATTR_EXIT_INSTR_OFFSETS
	.align		4
        /*0068*/ 	.byte	0x04, 0x1c
        /*006a*/ 	.short	(.L_177 - .L_176)


	//   ....[0]....
.L_176:
        /*006c*/ 	.word	0x00000080


	//   ....[1]....
        /*0070*/ 	.word	0x000037b0


	//----- nvinfo : EIATTR_CRS_STACK_SIZE
	.align		4
.L_177:
        /*0074*/ 	.byte	0x04, 0x1e
        /*0076*/ 	.short	(.L_179 - .L_178)
.L_178:
        /*0078*/ 	.word	0x00000000


	//----- nvinfo : EIATTR_CBANK_PARAM_SIZE
	.align		4
.L_179:
        /*007c*/ 	.byte	0x03, 0x19
        /*007e*/ 	.short	0x0028


	//----- nvinfo : EIATTR_PARAM_CBANK
	.align		4
        /*0080*/ 	.byte	0x04, 0x0a
        /*0082*/ 	.short	(.L_181 - .L_180)
	.align		4
.L_180:
        /*0084*/ 	.word	index@(.nv.constant0.initialize_oscillators_kernel)
        /*0088*/ 	.short	0x0380
        /*008a*/ 	.short	0x0028


	//----- nvinfo : EIATTR_SW_WAR
	.align		4
.L_181:
        /*008c*/ 	.byte	0x04, 0x36
        /*008e*/ 	.short	(.L_183 - .L_182)
.L_182:
        /*0090*/ 	.word	0x00000008
.L_183:


//--------------------- .nv.callgraph             --------------------------
	.section	.nv.callgraph,"",@"SHT_CUDA_CALLGRAPH"
	.align	4
	.sectionentsize	8
	.align		4
        /*0000*/ 	.word	0x00000000
	.align		4
        /*0004*/ 	.word	0xffffffff
	.align		4
        /*0008*/ 	.word	0x00000000
	.align		4
        /*000c*/ 	.word	0xfffffffe
	.align		4
        /*0010*/ 	.word	0x00000000
	.align		4
        /*0014*/ 	.word	0xfffffffd
	.align		4
        /*0018*/ 	.word	0x00000000
	.align		4
        /*001c*/ 	.word	0xfffffffc


//--------------------- .nv.constant4             --------------------------
	.section	.nv.constant4,"a",@progbits
	.align	8
	.align		8
.nv.constant4:
        /*0000*/ 	.dword	precalc_xorwow_matrix
	.align		8
        /*0008*/ 	.dword	precalc_xorwow_offset_matrix
	.align		8
        /*0010*/ 	.dword	mrg32k3aM1
	.align		8
        /*0018*/ 	.dword	mrg32k3aM2
	.align		8
        /*0020*/ 	.dword	mrg32k3aM1SubSeq
	.align		8
        /*0028*/ 	.dword	mrg32k3aM2SubSeq
	.align		8
        /*0030*/ 	.dword	mrg32k3aM1Seq
	.align		8
        /*0038*/ 	.dword	mrg32k3aM2Seq
	.align		8
        /*0040*/ 	.dword	__cudart_i2opi_f
	.align		8
        /*0048*/ 	.dword	__cudart_i2opi_d
	.align		8
        /*0050*/ 	.dword	__cudart_sin_cos_coeffs


//--------------------- .nv.constant3             --------------------------
	.section	.nv.constant3,"a",@progbits
	.align	8
.nv.constant3:
	.type		__cr_lgamma_table,@object
	.size		__cr_lgamma_table,(.L_8 - __cr_lgamma_table)
__cr_lgamma_table:
        /*0000*/ 	.byte	0x00, 0x00, 0x00, 0x00, 0x00, 0x00, 0x00, 0x00, 0x00, 0x00, 0x00, 0x00, 0x00, 0x00, 0x00, 0x00
        /*0010*/ 	.byte	0xef, 0x39, 0xfa, 0xfe, 0x42, 0x2e, 0xe6, 0x3f, 0x02, 0x20, 0x2a, 0xfa, 0x0b, 0xab, 0xfc, 0x3f
        /*0020*/ 	.byte	0xf9, 0x2c, 0x92, 0x7c, 0xa7, 0x6c, 0x09, 0x40, 0xc9, 0x79, 0x44, 0x3c, 0x64, 0x26, 0x13, 0x40
        /*0030*/ 	.byte	0xca, 0x01, 0xcf, 0x3a, 0x27, 0x51, 0x1a, 0x40, 0x30, 0xcc, 0x2d, 0xf3, 0xe1, 0x0c, 0x21, 0x40
        /*0040*/ 	.byte	0x0d, 0xb7, 0xfc, 0x82, 0x8e, 0x35, 0x25, 0x40
.L_8:


//--------------------- .text.compute_order_parameter_kernel --------------------------
	.section	.text.compute_order_parameter_kernel,"ax",@progbits
	.align	128
        .global         compute_order_parameter_kernel
        .type           compute_order_parameter_kernel,@function
        .size           compute_order_parameter_kernel,(.L_x_88 - compute_order_parameter_kernel)
        .other          compute_order_parameter_kernel,@"STO_CUDA_ENTRY STV_DEFAULT"
compute_order_parameter_kernel:
.text.compute_order_parameter_kernel:
[----:B------:R-:W0:Y:S01]  /*0000*/  LDC R1, c[0x0][0x37c] ;  /* 0x0000df00ff017b82 */ /* 0x000e220000000800 */
[----:B------:R-:W1:Y:S07]  /*0010*/  S2R R16, SR_TID.X ;  /* 0x0000000000107919 */ /* 0x000e6e0000002100 */
[----:B------:R-:W2:Y:S01]  /*0020*/  S2UR UR6, SR_CgaCtaId ;  /* 0x00000000000679c3 */ /* 0x000ea20000008800 */
[----:B------:R-:W-:Y:S01]  /*0030*/  UMOV UR4, 0x400 ;  /* 0x0000040000047882 */ /* 0x000fe20000000000 */
[----:B------:R-:W3:Y:S01]  /*0040*/  LDCU UR9, c[0x0][0x398] ;  /* 0x00007300ff0977ac */ /* 0x000ee20008000800 */
[----:B------:R-:W-:Y:S01]  /*0050*/  BSSY.RECONVERGENT B0, `(.L_x_0) ;  /* 0x000008b000007945 */ /* 0x000fe20003800200 */
[----:B0-----:R-:W-:Y:S01]  /*0060*/  VIADD R1, R1, 0xffffffd8 ;  /* 0xffffffd801017836 */ /* 0x001fe20000000000 */
[----:B------:R-:W-:-:S03]  /*0070*/  UIADD3 UR5, UPT, UPT, UR4, 0x800, URZ ;  /* 0x0000080004057890 */ /* 0x000fc6000fffe0ff */
[----:B------:R-:W0:Y:S08]  /*0080*/  S2UR UR8, SR_CTAID.X ;  /* 0x00000000000879c3 */ /* 0x000e300000002500 */
[----:B------:R-:W0:Y:S01]  /*0090*/  LDC R3, c[0x0][0x360] ;  /* 0x0000d800ff037b82 */ /* 0x000e220000000800 */
[----:B--2---:R-:W-:Y:S02]  /*00a0*/  ULEA UR4, UR6, UR4, 0x18 ;  /* 0x0000000406047291 */ /* 0x004fe4000f8ec0ff */
[----:B------:R-:W-:Y:S01]  /*00b0*/  ULEA UR5, UR6, UR5, 0x18 ;  /* 0x0000000506057291 */ /* 0x000fe2000f8ec0ff */
[----:B------:R-:W2:Y:S03]  /*00c0*/  LDCU.64 UR6, c[0x0][0x358] ;  /* 0x00006b00ff0677ac */ /* 0x000ea60008000a00 */
[----:B-1----:R-:W-:-:S02]  /*00d0*/  LEA R2, R16, UR4, 0x3 ;  /* 0x0000000410027c11 */ /* 0x002fc4000f8e18ff */
[----:B------:R-:W-:-:S03]  /*00e0*/  LEA R0, R16, UR5, 0x3 ;  /* 0x0000000510007c11 */ /* 0x000fc6000f8e18ff */
[----:B------:R1:W-:Y:S04]  /*00f0*/  STS.64 [R2], RZ ;  /* 0x000000ff02007388 */ /* 0x0003e80000000a00 */
[----:B------:R1:W-:Y:S01]  /*0100*/  STS.64 [R0], RZ ;  /* 0x000000ff00007388 */ /* 0x0003e20000000a00 */
[----:B0-----:R-:W-:-:S05]  /*0110*/  IMAD R5, R3, UR8, R16 ;  /* 0x0000000803057c24 */ /* 0x001fca000f8e0210 */
[----:B---3--:R-:W-:-:S13]  /*0120*/  ISETP.GE.AND P0, PT, R5, UR9, PT ;  /* 0x0000000905007c0c */ /* 0x008fda000bf06270 */
[----:B-12---:R-:W-:Y:S05]  /*0130*/  @P0 BRA `(.L_x_1) ;  /* 0x0000000400f00947 */ /* 0x006fea0003800000 */
[----:B------:R-:W0:Y:S02]  /*0140*/  LDC.64 R18, c[0x0][0x380] ;  /* 0x0000e000ff127b82 */ /* 0x000e240000000a00 */
[----:B0-----:R-:W-:-:S06]  /*0150*/  IMAD.WIDE R18, R5, 0x8, R18 ;  /* 0x0000000805127825 */ /* 0x001fcc00078e0212 */
[----:B------:R-:W2:Y:S01]  /*0160*/  LDG.E.64 R18, desc[UR6][R18.64] ;  /* 0x0000000612127981 */ /* 0x000ea2000c1e1b00 */
[----:B------:R-:W-:Y:S01]  /*0170*/  BSSY.RECONVERGENT B1, `(.L_x_2) ;  /* 0x000001f000017945 */ /* 0x000fe20003800200 */
[----:B--2---:R-:W-:-:S14]  /*0180*/  DSETP.NEU.AND P0, PT, |R18|, +INF , PT ;  /* 0x7ff000001200742a */ /* 0x004fdc0003f0d200 */
[----:B------:R-:W-:Y:S01]  /*0190*/  @!P0 DMUL R20, RZ, R18 ;  /* 0x00000012ff148228 */ /* 0x000fe20000000000 */
[----:B------:R-:W-:Y:S01]  /*01a0*/  @!P0 IMAD.MOV.U32 R17, RZ, RZ, 0x1 ;  /* 0x00000001ff118424 */ /* 0x000fe200078e00ff */
[----:B------:R-:W-:Y:S09]  /*01b0*/  @!P0 BRA `(.L_x_3) ;  /* 0x0000000000688947 */ /* 0x000ff20003800000 */
[----:B------:R-:W-:Y:S01]  /*01c0*/  UMOV UR4, 0x6dc9c883 ;  /* 0x6dc9c88300047882 */ /* 0x000fe20000000000 */
[----:B------:R-:W-:Y:S01]  /*01d0*/  UMOV UR5, 0x3fe45f30 ;  /* 0x3fe45f3000057882 */ /* 0x000fe20000000000 */
[C---:B------:R-:W-:Y:S01]  /*01e0*/  DSETP.GE.AND P0, PT, |R18|.reuse, 2.14748364800000000000e+09, PT ;  /* 0x41e000001200742a */ /* 0x040fe20003f06200 */
[----:B------:R-:W-:Y:S01]  /*01f0*/  BSSY.RECONVERGENT B2, `(.L_x_4) ;  /* 0x0000015000027945 */ /* 0x000fe20003800200 */
[----:B------:R-:W-:Y:S01]  /*0200*/  DMUL R4, R18, UR4 ;  /* 0x0000000412047c28 */ /* 0x000fe20008000000 */
[----:B------:R-:W-:Y:S01]  /*0210*/  UMOV UR4, 0x54442d18 ;  /* 0x54442d1800047882 */ /* 0x000fe20000000000 */
[----:B------:R-:W-:-:S08]  /*0220*/  UMOV UR5, 0x3ff921fb ;  /* 0x3ff921fb00057882 */ /* 0x000fd00000000000 */
[----:B------:R-:W0:Y:S08]  /*0230*/  F2I.F64 R4, R4 ;  /* 0x0000000400047311 */ /* 0x000e300000301100 */
[----:B0-----:R-:W0:Y:S02]  /*0240*/  I2F.F64 R20, R4 ;  /* 0x0000000400147312 */ /* 0x001e240000201c00 */
[----:B0-----:R-:W-:Y:S01]  /*0250*/  DFMA R6, R20, -UR4, R18 ;  /* 0x8000000414067c2b */ /* 0x001fe20008000012 */
[----:B------:R-:W-:Y:S01]  /*0260*/  UMOV UR4, 0x33145c00 ;  /* 0x33145c0000047882 */ /* 0x000fe20000000000 */
[----:B------:R-:W-:-:S06]  /*0270*/  UMOV UR5, 0x3c91a626 ;  /* 0x3c91a62600057882 */ /* 0x000fcc0000000000 */
[----:B------:R-:W-:Y:S01]  /*0280*/  DFMA R6, R20, -UR4, R6 ;  /* 0x8000000414067c2b */ /* 0x000fe20008000006 */
[----:B------:R-:W-:Y:S01]  /*0290*/  UMOV UR4, 0x252049c0 ;  /* 0x252049c000047882 */ /* 0x000fe20000000000 */
[----:B------:R-:W-:-:S06]  /*02a0*/  UMOV UR5, 0x397b839a ;  /* 0x397b839a00057882 */ /* 0x000fcc0000000000 */
[----:B------:R-:W-:Y:S01]  /*02b0*/  DFMA R20, R20, -UR4, R6 ;  /* 0x8000000414147c2b */ /* 0x000fe20008000006 */
[----:B------:R-:W-:Y:S10]  /*02c0*/  @!P0 BRA `(.L_x_5) ;  /* 0x00000000001c8947 */ /* 0x000ff40003800000 */
[----:B------:R-:W-:Y:S01]  /*02d0*/  IMAD.MOV.U32 R14, RZ, RZ, R18 ;  /* 0x000000ffff0e7224 */ /* 0x000fe200078e0012 */
[----:B------:R-:W-:Y:S01]  /*02e0*/  MOV R4, 0x310 ;  /* 0x0000031000047802 */ /* 0x000fe20000000f00 */
[----:B------:R-:W-:-:S07]  /*02f0*/  IMAD.MOV.U32 R5, RZ, RZ, R19 ;  /* 0x000000ffff057224 */ /* 0x000fce00078e0013 */
[----:B------:R-:W-:Y:S05]  /*0300*/  CALL.REL.NOINC `($compute_order_parameter_kernel$__internal_trig_reduction_slowpathd) ;  /* 0x0000000800087944 */ /* 0x000fea0003c00000 */
[----:B------:R-:W-:Y:S02]  /*0310*/  IMAD.MOV.U32 R4, RZ, RZ, R7 ;  /* 0x000000ffff047224 */ /* 0x000fe400078e0007 */
[----:B------:R-:W-:Y:S02]  /*0320*/  IMAD.MOV.U32 R20, RZ, RZ, R14 ;  /* 0x000000ffff147224 */ /* 0x000fe400078e000e */
[----:B------:R-:W-:-:S07]  /*0330*/  IMAD.MOV.U32 R21, RZ, RZ, R15 ;  /* 0x000000ffff157224 */ /* 0x000fce00078e000f */
.L_x_5:
[----:B------:R-:W-:Y:S05]  /*0340*/  BSYNC.RECONVERGENT B2 ;  /* 0x0000000000027941 */ /* 0x000fea0003800200 */
.L_x_4:
[----:B------:R-:W-:-:S07]  /*0350*/  VIADD R17, R4, 0x1 ;  /* 0x0000000104117836 */ /* 0x000fce0000000000 */
.L_x_3:
[----:B------:R-:W-:Y:S05]  /*0360*/  BSYNC.RECONVERGENT B1 ;  /* 0x0000000000017941 */ /* 0x000fea0003800200 */
.L_x_2:
[----:B------:R-:W0:Y:S01]  /*0370*/  LDCU.64 UR4, c[0x4][0x50] ;  /* 0x01000a00ff0477ac */ /* 0x000e220008000a00 */
[----:B------:R-:W-:-:S05]  /*0380*/  IMAD.SHL.U32 R4, R17, 0x40, RZ ;  /* 0x0000004011047824 */ /* 0x000fca00078e00ff */
[----:B------:R-:W-:-:S04]  /*0390*/  LOP3.LUT R4, R4, 0x40, RZ, 0xc0, !PT ;  /* 0x0000004004047812 */ /* 0x000fc800078ec0ff */
[----:B0-----:R-:W-:-:S05]  /*03a0*/  IADD3 R26, P0, PT, R4, UR4, RZ ;  /* 0x00000004041a7c10 */ /* 0x001fca000ff1e0ff */
[----:B------:R-:W-:-:S05]  /*03b0*/  IMAD.X R27, RZ, RZ, UR5, P0 ;  /* 0x00000005ff1b7e24 */ /* 0x000fca00080e06ff */
[----:B------:R-:W2:Y:S04]  /*03c0*/  LDG.E.128.CONSTANT R4, desc[UR6][R26.64] ;  /* 0x000000061a047981 */ /* 0x000ea8000c1e9d00 */
[----:B------:R-:W3:Y:S04]  /*03d0*/  LDG.E.128.CONSTANT R8, desc[UR6][R26.64+0x10] ;  /* 0x000010061a087981 */ /* 0x000ee8000c1e9d00 */
[----:B------:R-:W4:Y:S01]  /*03e0*/  LDG.E.128.CONSTANT R12, desc[UR6][R26.64+0x20] ;  /* 0x000020061a0c7981 */ /* 0x000f22000c1e9d00 */
[----:B------:R-:W-:Y:S01]  /*03f0*/  LOP3.LUT R22, R17, 0x1, RZ, 0xc0, !PT ;  /* 0x0000000111167812 */ /* 0x000fe200078ec0ff */
[----:B------:R-:W-:Y:S01]  /*0400*/  IMAD.MOV.U32 R24, RZ, RZ, 0x20fd8164 ;  /* 0x20fd8164ff187424 */ /* 0x000fe200078e00ff */
[----:B------:R-:W-:Y:S01]  /*0410*/  BSSY.RECONVERGENT B1, `(.L_x_6) ;  /* 0x0000030000017945 */ /* 0x000fe20003800200 */
[----:B------:R-:W-:Y:S01]  /*0420*/  IMAD.MOV.U32 R25, RZ, RZ, 0x3da8ff83 ;  /* 0x3da8ff83ff197424 */ /* 0x000fe200078e00ff */
[----:B------:R-:W-:Y:S01]  /*0430*/  ISETP.NE.U32.AND P0, PT, R22, 0x1, PT ;  /* 0x000000011600780c */ /* 0x000fe20003f05070 */
[----:B------:R-:W-:-:S03]  /*0440*/  DMUL R22, R20, R20 ;  /* 0x0000001414167228 */ /* 0x000fc60000000000 */
[----:B------:R-:W-:Y:S02]  /*0450*/  FSEL R24, R24, -8.06006814911005101289e+34, !P0 ;  /* 0xf9785eba18187808 */ /* 0x000fe40004000000 */
[----:B------:R-:W-:-:S06]  /*0460*/  FSEL R25, -R25, 0.11223486810922622681, !P0 ;  /* 0x3de5db6519197808 */ /* 0x000fcc0004000100 */
[----:B--2---:R-:W-:-:S08]  /*0470*/  DFMA R4, R22, R24, R4 ;  /* 0x000000181604722b */ /* 0x004fd00000000004 */
[----:B------:R-:W-:-:S08]  /*0480*/  DFMA R4, R22, R4, R6 ;  /* 0x000000041604722b */ /* 0x000fd00000000006 */
[----:B---3--:R-:W-:-:S08]  /*0490*/  DFMA R4, R22, R4, R8 ;  /* 0x000000041604722b */ /* 0x008fd00000000008 */
[----:B------:R-:W-:-:S08]  /*04a0*/  DFMA R4, R22, R4, R10 ;  /* 0x000000041604722b */ /* 0x000fd0000000000a */
[----:B----4-:R-:W-:-:S08]  /*04b0*/  DFMA R4, R22, R4, R12 ;  /* 0x000000041604722b */ /* 0x010fd0000000000c */
[----:B------:R-:W-:-:S08]  /*04c0*/  DFMA R4, R22, R4, R14 ;  /* 0x000000041604722b */ /* 0x000fd0000000000e */
[----:B------:R-:W-:Y:S02]  /*04d0*/  DFMA R20, R4, R20, R20 ;  /* 0x000000140414722b */ /* 0x000fe40000000014 */
[----:B------:R-:W-:-:S10]  /*04e0*/  DFMA R4, R22, R4, 1 ;  /* 0x3ff000001604742b */ /* 0x000fd40000000004 */
[----:B------:R-:W-:Y:S02]  /*04f0*/  FSEL R6, R4, R20, !P0 ;  /* 0x0000001404067208 */ /* 0x000fe40004000000 */
[----:B------:R-:W-:Y:S02]  /*0500*/  FSEL R7, R5, R21, !P0 ;  /* 0x0000001505077208 */ /* 0x000fe40004000000 */
[----:B------:R-:W-:-:S04]  /*0510*/  LOP3.LUT P0, RZ, R17, 0x2, RZ, 0xc0, !PT ;  /* 0x0000000211ff7812 */ /* 0x000fc8000780c0ff */
[----:B------:R-:W-:-:S10]  /*0520*/  DADD R4, RZ, -R6 ;  /* 0x00000000ff047229 */ /* 0x000fd40000000806 */
[----:B------:R-:W-:Y:S02]  /*0530*/  FSEL R4, R6, R4, !P0 ;  /* 0x0000000406047208 */ /* 0x000fe40004000000 */
[----:B------:R-:W-:Y:S01]  /*0540*/  FSEL R5, R7, R5, !P0 ;  /* 0x0000000507057208 */ /* 0x000fe20004000000 */
[----:B------:R-:W-:-:S04]  /*0550*/  DSETP.NEU.AND P0, PT, |R18|, +INF , PT ;  /* 0x7ff000001200742a */ /* 0x000fc80003f0d200 */
[----:B------:R0:W-:Y:S10]  /*0560*/  STS.64 [R2], R4 ;  /* 0x0000000402007388 */ /* 0x0001f40000000a00 */
[----:B------:R-:W-:Y:S01]  /*0570*/  @!P0 DMUL R20, RZ, R18 ;  /* 0x00000012ff148228 */ /* 0x000fe20000000000 */
[----:B------:R-:W-:Y:S01]  /*0580*/  @!P0 IMAD.MOV.U32 R17, RZ, RZ, RZ ;  /* 0x000000ffff118224 */ /* 0x000fe200078e00ff */
[----:B0-----:R-:W-:Y:S09]  /*0590*/  @!P0 BRA `(.L_x_7) ;  /* 0x00000000005c8947 */ /* 0x001ff20003800000 */
[----:B------:R-:W-:Y:S01]  /*05a0*/  UMOV UR4, 0x6dc9c883 ;  /* 0x6dc9c88300047882 */ /* 0x000fe20000000000 */
[----:B------:R-:W-:Y:S01]  /*05b0*/  UMOV UR5, 0x3fe45f30 ;  /* 0x3fe45f3000057882 */ /* 0x000fe20000000000 */
[C---:B------:R-:W-:Y:S02]  /*05c0*/  DSETP.GE.AND P0, PT, |R18|.reuse, 2.14748364800000000000e+09, PT ;  /* 0x41e000001200742a */ /* 0x040fe40003f06200 */
[----:B------:R-:W-:Y:S01]  /*05d0*/  DMUL R4, R18, UR4 ;  /* 0x0000000412047c28 */ /* 0x000fe20008000000 */
[----:B------:R-:W-:Y:S01]  /*05e0*/  UMOV UR4, 0x54442d18 ;  /* 0x54442d1800047882 */ /* 0x000fe20000000000 */
[----:B------:R-:W-:-:S04]  /*05f0*/  UMOV UR5, 0x3ff921fb ;  /* 0x3ff921fb00057882 */ /* 0x000fc80000000000 */
        /* <DEDUP_REMOVED lines=17> */
.L_x_7:
[----:B------:R-:W-:Y:S05]  /*0710*/  BSYNC.RECONVERGENT B1 ;  /* 0x0000000000017941 */ /* 0x000fea0003800200 */
.L_x_6:
        /* <DEDUP_REMOVED lines=9> */
[----:B------:R-:W-:-:S02]  /*07b0*/  IMAD.MOV.U32 R22, RZ, RZ, 0x20fd8164 ;  /* 0x20fd8164ff167424 */ /* 0x000fc400078e00ff */
        /* <DEDUP_REMOVED lines=18> */
[----:B------:R-:W-:-:S05]  /*08e0*/  FSEL R5, R7, R5, !P0 ;  /* 0x0000000507057208 */ /* 0x000fca0004000000 */
[----:B------:R0:W-:Y:S02]  /*08f0*/  STS.64 [R0], R4 ;  /* 0x0000000400007388 */ /* 0x0001e40000000a00 */
.L_x_1:
[----:B------:R-:W-:Y:S05]  /*0900*/  BSYNC.RECONVERGENT B0 ;  /* 0x0000000000007941 */ /* 0x000fea0003800200 */
.L_x_0:
[----:B------:R-:W-:Y:S01]  /*0910*/  BAR.SYNC.DEFER_BLOCKING 0x0 ;  /* 0x0000000000007b1d */ /* 0x000fe20000010000 */
[----:B------:R-:W-:-:S13]  /*0920*/  ISETP.GE.U32.AND P0, PT, R3, 0x2, PT ;  /* 0x000000020300780c */ /* 0x000fda0003f06070 */
[----:B------:R-:W-:Y:S05]  /*0930*/  @!P0 BRA `(.L_x_8) ;  /* 0x00000000004c8947 */ /* 0x000fea0003800000 */
.L_x_11:
[----:B------:R-:W-:Y:S01]  /*0940*/  SHF.R.U32.HI R13, RZ, 0x1, R3 ;  /* 0x00000001ff0d7819 */ /* 0x000fe20000011603 */
[----:B------:R-:W-:Y:S03]  /*0950*/  BSSY.RECONVERGENT B0, `(.L_x_9) ;  /* 0x000000d000007945 */ /* 0x000fe60003800200 */
[----:B------:R-:W-:-:S13]  /*0960*/  ISETP.GE.U32.AND P0, PT, R16, R13, PT ;  /* 0x0000000d1000720c */ /* 0x000fda0003f06070 */
[----:B-1----:R-:W-:Y:S05]  /*0970*/  @P0 BRA `(.L_x_10) ;  /* 0x0000000000280947 */ /* 0x002fea0003800000 */
[C---:B------:R-:W-:Y:S01]  /*0980*/  IMAD R10, R13.reuse, 0x8, R2 ;  /* 0x000000080d0a7824 */ /* 0x040fe200078e0202 */
[----:B------:R-:W-:Y:S01]  /*0990*/  LDS.64 R6, [R2] ;  /* 0x0000000002067984 */ /* 0x000fe20000000a00 */
[----:B------:R-:W-:-:S03]  /*09a0*/  IMAD R11, R13, 0x8, R0 ;  /* 0x000000080d0b7824 */ /* 0x000fc600078e0200 */
[----:B0-----:R-:W0:Y:S02]  /*09b0*/  LDS.64 R4, [R10] ;  /* 0x000000000a047984 */ /* 0x001e240000000a00 */
[----:B0-----:R-:W-:-:S07]  /*09c0*/  DADD R4, R4, R6 ;  /* 0x0000000004047229 */ /* 0x001fce0000000006 */
[----:B------:R-:W-:Y:S04]  /*09d0*/  STS.64 [R2], R4 ;  /* 0x0000000402007388 */ /* 0x000fe80000000a00 */
[----:B------:R-:W-:Y:S04]  /*09e0*/  LDS.64 R6, [R11] ;  /* 0x000000000b067984 */ /* 0x000fe80000000a00 */
[----:B------:R-:W0:Y:S02]  /*09f0*/  LDS.64 R8, [R0] ;  /* 0x0000000000087984 */ /* 0x000e240000000a00 */
[----:B0-----:R-:W-:-:S07]  /*0a00*/  DADD R6, R6, R8 ;  /* 0x0000000006067229 */ /* 0x001fce0000000008 */
[----:B------:R1:W-:Y:S04]  /*0a10*/  STS.64 [R0], R6 ;  /* 0x0000000600007388 */ /* 0x0003e80000000a00 */
.L_x_10:
[----:B------:R-:W-:Y:S05]  /*0a20*/  BSYNC.RECONVERGENT B0 ;  /* 0x0000000000007941 */ /* 0x000fea0003800200 */
.L_x_9:
[----:B------:R-:W-:Y:S01]  /*0a30*/  BAR.SYNC.DEFER_BLOCKING 0x0 ;  /* 0x0000000000007b1d */ /* 0x000fe20000010000 */
[----:B------:R-:W-:Y:S01]  /*0a40*/  ISETP.GT.U32.AND P0, PT, R3, 0x3, PT ;  /* 0x000000030300780c */ /* 0x000fe20003f04070 */
[----:B------:R-:W-:-:S12]  /*0a50*/  IMAD.MOV.U32 R3, RZ, RZ, R13 ;  /* 0x000000ffff037224 */ /* 0x000fd800078e000d */
[----:B------:R-:W-:Y:S05]  /*0a60*/  @P0 BRA `(.L_x_11) ;  /* 0xfffffffc00b40947 */ /* 0x000fea000383ffff */
.L_x_8:
[----:B------:R-:W-:-:S13]  /*0a70*/  ISETP.NE.AND P0, PT, R16, RZ, PT ;  /* 0x000000ff1000720c */ /* 0x000fda0003f05270 */
[----:B------:R-:W-:Y:S05]  /*0a80*/  @P0 EXIT ;  /* 0x000000000000094d */ /* 0x000fea0003800000 */
[----:B------:R-:W2:Y:S01]  /*0a90*/  S2UR UR5, SR_CgaCtaId ;  /* 0x00000000000579c3 */ /* 0x000ea20000008800 */
[----:B------:R-:W-:-:S07]  /*0aa0*/  UMOV UR4, 0x400 ;  /* 0x0000040000047882 */ /* 0x000fce0000000000 */
[----:B0-----:R-:W0:Y:S08]  /*0ab0*/  LDC.64 R4, c[0x0][0x388] ;  /* 0x0000e200ff047b82 */ /* 0x001e300000000a00 */
[----:B------:R-:W3:Y:S01]  /*0ac0*/  LDC.64 R8, c[0x0][0x390] ;  /* 0x0000e400ff087b82 */ /* 0x000ee20000000a00 */
[----:B--2---:R-:W-:-:S09]  /*0ad0*/  ULEA UR4, UR5, UR4, 0x18 ;  /* 0x0000000405047291 */ /* 0x004fd2000f8ec0ff */
[----:B------:R-:W0:Y:S04]  /*0ae0*/  LDS.64 R2, [UR4] ;  /* 0x00000004ff027984 */ /* 0x000e280008000a00 */
[----:B-1----:R-:W3:Y:S04]  /*0af0*/  LDS.64 R6, [UR4+0x800] ;  /* 0x00080004ff067984 */ /* 0x002ee80008000a00 */
[----:B0-----:R-:W-:Y:S04]  /*0b00*/  REDG.E.ADD.F64.RN.STRONG.GPU desc[UR6][R4.64], R2 ;  /* 0x00000002040079a6 */ /* 0x001fe8000c12ff06 */
[----:B---3--:R-:W-:Y:S01]  /*0b10*/  REDG.E.ADD.F64.RN.STRONG.GPU desc[UR6][R8.64], R6 ;  /* 0x00000006080079a6 */ /* 0x008fe2000c12ff06 */
[----:B------:R-:W-:Y:S05]  /*0b20*/  EXIT ;  /* 0x000000000000794d */ /* 0x000fea0003800000 */
        .type           $compute_order_parameter_kernel$__internal_trig_reduction_slowpathd,@function
        .size           $compute_order_parameter_kernel$__internal_trig_reduction_slowpathd,(.L_x_88 - $compute_order_parameter_kernel$__internal_trig_reduction_slowpathd)
$compute_order_parameter_kernel$__internal_trig_reduction_slowpathd:
[--C-:B------:R-:W-:Y:S01]  /*0b30*/  SHF.R.U32.HI R6, RZ, 0x14, R5.reuse ;  /* 0x00000014ff067819 */ /* 0x100fe20000011605 */
[----:B------:R-:W-:Y:S02]  /*0b40*/  IMAD.MOV.U32 R15, RZ, RZ, R5 ;  /* 0x000000ffff0f7224 */ /* 0x000fe400078e0005 */
[----:B------:R-:W-:Y:S01]  /*0b50*/  IMAD.MOV.U32 R7, RZ, RZ, RZ ;  /* 0x000000ffff077224 */ /* 0x000fe200078e00ff */
[----:B------:R-:W-:-:S04]  /*0b60*/  LOP3.LUT R8, R6, 0x7ff, RZ, 0xc0, !PT ;  /* 0x000007ff06087812 */ /* 0x000fc800078ec0ff */
[----:B------:R-:W-:-:S13]  /*0b70*/  ISETP.NE.AND P0, PT, R8, 0x7ff, PT ;  /* 0x000007ff0800780c */ /* 0x000fda0003f05270 */
[----:B------:R-:W-:Y:S05]  /*0b80*/  @!P0 BRA `(.L_x_12) ;  /* 0x0000000800488947 */ /* 0x000fea0003800000 */
[----:B------:R-:W-:Y:S01]  /*0b90*/  VIADD R8, R8, 0xfffffc00 ;  /* 0xfffffc0008087836 */ /* 0x000fe20000000000 */
[----:B------:R-:W-:Y:S01]  /*0ba0*/  BSSY.RECONVERGENT B3, `(.L_x_13) ;  /* 0x000002f000037945 */ /* 0x000fe20003800200 */
[----:B------:R-:W-:-:S03]  /*0bb0*/  CS2R R12, SRZ ;  /* 0x00000000000c7805 */ /* 0x000fc6000001ff00 */
[----:B------:R-:W-:Y:S02]  /*0bc0*/  SHF.R.U32.HI R7, RZ, 0x6, R8 ;  /* 0x00000006ff077819 */ /* 0x000fe40000011608 */
[----:B------:R-:W-:Y:S02]  /*0bd0*/  ISETP.GE.U32.AND P0, PT, R8, 0x80, PT ;  /* 0x000000800800780c */ /* 0x000fe40003f06070 */
[C---:B------:R-:W-:Y:S02]  /*0be0*/  IADD3 R8, PT, PT, -R7.reuse, 0x13, RZ ;  /* 0x0000001307087810 */ /* 0x040fe40007ffe1ff */
[----:B------:R-:W-:Y:S02]  /*0bf0*/  IADD3 R23, PT, PT, -R7, 0xf, RZ ;  /* 0x0000000f07177810 */ /* 0x000fe40007ffe1ff */
[----:B------:R-:W-:-:S04]  /*0c00*/  SEL R8, R8, 0x12, P0 ;  /* 0x0000001208087807 */ /* 0x000fc80000000000 */
[----:B------:R-:W-:-:S13]  /*0c10*/  ISETP.GE.AND P0, PT, R23, R8, PT ;  /* 0x000000081700720c */ /* 0x000fda0003f06270 */
[----:B------:R-:W-:Y:S05]  /*0c20*/  @P0 BRA `(.L_x_14) ;  /* 0x0000000000980947 */ /* 0x000fea0003800000 */
[----:B------:R-:W0:Y:S01]  /*0c30*/  LDC.64 R10, c[0x0][0x358] ;  /* 0x0000d600ff0a7b82 */ /* 0x000e220000000a00 */
[C---:B------:R-:W-:Y:S01]  /*0c40*/  SHF.L.U64.HI R9, R14.reuse, 0xb, R15 ;  /* 0x0000000b0e097819 */ /* 0x040fe2000001020f */
[----:B------:R-:W-:Y:S01]  /*0c50*/  BSSY.RECONVERGENT B4, `(.L_x_15) ;  /* 0x0000022000047945 */ /* 0x000fe20003800200 */
[----:B------:R-:W-:Y:S01]  /*0c60*/  IMAD.SHL.U32 R17, R14, 0x800, RZ ;  /* 0x000008000e117824 */ /* 0x000fe200078e00ff */
[----:B------:R-:W-:Y:S01]  /*0c70*/  IADD3 R21, PT, PT, RZ, -R7, -R8 ;  /* 0x80000007ff157210 */ /* 0x000fe20007ffe808 */
[----:B------:R-:W-:Y:S01]  /*0c80*/  IMAD.MOV.U32 R20, RZ, RZ, RZ ;  /* 0x000000ffff147224 */ /* 0x000fe200078e00ff */
[----:B------:R-:W-:Y:S02]  /*0c90*/  CS2R R12, SRZ ;  /* 0x00000000000c7805 */ /* 0x000fe4000001ff00 */
[----:B------:R-:W-:-:S07]  /*0ca0*/  LOP3.LUT R9, R9, 0x80000000, RZ, 0xfc, !PT ;  /* 0x8000000009097812 */ /* 0x000fce00078efcff */
.L_x_16:
[----:B------:R-:W1:Y:S01]  /*0cb0*/  LDC.64 R14, c[0x4][0x48] ;  /* 0x01001200ff0e7b82 */ /* 0x000e620000000a00 */
[----:B0-----:R-:W-:Y:S02]  /*0cc0*/  R2UR UR4, R10 ;  /* 0x000000000a0472ca */ /* 0x001fe400000e0000 */
[----:B------:R-:W-:Y:S01]  /*0cd0*/  R2UR UR5, R11 ;  /* 0x000000000b0572ca */ /* 0x000fe200000e0000 */
[----:B-1----:R-:W-:-:S12]  /*0ce0*/  IMAD.WIDE R14, R23, 0x8, R14 ;  /* 0x00000008170e7825 */ /* 0x002fd800078e020e */
[----:B------:R-:W2:Y:S01]  /*0cf0*/  LDG.E.64.CONSTANT R14, desc[UR4][R14.64] ;  /* 0x000000040e0e7981 */ /* 0x000ea2000c1e9b00 */
[----:B------:R-:W-:Y:S02]  /*0d00*/  VIADD R21, R21, 0x1 ;  /* 0x0000000115157836 */ /* 0x000fe40000000000 */
[----:B------:R-:W-:Y:S02]  /*0d10*/  VIADD R23, R23, 0x1 ;  /* 0x0000000117177836 */ /* 0x000fe40000000000 */
[----:B--2---:R-:W-:-:S04]  /*0d20*/  IMAD.WIDE.U32 R12, P2, R14, R17, R12 ;  /* 0x000000110e0c7225 */ /* 0x004fc8000784000c */
[----:B------:R-:W-:Y:S02]  /*0d30*/  IMAD R25, R14, R9, RZ ;  /* 0x000000090e197224 */ /* 0x000fe400078e02ff */
[CC--:B------:R-:W-:Y:S02]  /*0d40*/  IMAD R22, R15.reuse, R17.reuse, RZ ;  /* 0x000000110f167224 */ /* 0x0c0fe400078e02ff */
[----:B------:R-:W-:Y:S01]  /*0d50*/  IMAD.HI.U32 R27, R15, R17, RZ ;  /* 0x000000110f1b7227 */ /* 0x000fe200078e00ff */
[----:B------:R-:W-:-:S03]  /*0d60*/  IADD3 R13, P0, PT, R25, R13, RZ ;  /* 0x0000000d190d7210 */ /* 0x000fc60007f1e0ff */
[----:B------:R-:W-:Y:S01]  /*0d70*/  IMAD R25, R20, 0x8, R1 ;  /* 0x0000000814197824 */ /* 0x000fe200078e0201 */
[----:B------:R-:W-:Y:S01]  /*0d80*/  IADD3 R13, P1, PT, R22, R13, RZ ;  /* 0x0000000d160d7210 */ /* 0x000fe20007f3e0ff */
[----:B------:R-:W-:-:S04]  /*0d90*/  IMAD.HI.U32 R22, R14, R9, RZ ;  /* 0x000000090e167227 */ /* 0x000fc800078e00ff */
[----:B------:R-:W-:Y:S01]  /*0da0*/  IMAD.X R14, RZ, RZ, R22, P2 ;  /* 0x000000ffff0e7224 */ /* 0x000fe200010e0616 */
[----:B------:R0:W-:Y:S01]  /*0db0*/  STL.64 [R25], R12 ;  /* 0x0000000c19007387 */ /* 0x0001e20000100a00 */
[----:B------:R-:W-:-:S03]  /*0dc0*/  IMAD.HI.U32 R22, R15, R9, RZ ;  /* 0x000000090f167227 */ /* 0x000fc600078e00ff */
[----:B------:R-:W-:Y:S01]  /*0dd0*/  IADD3.X R14, P0, PT, R27, R14, RZ, P0, !PT ;  /* 0x0000000e1b0e7210 */ /* 0x000fe2000071e4ff */
[----:B------:R-:W-:Y:S02]  /*0de0*/  IMAD R15, R15, R9, RZ ;  /* 0x000000090f0f7224 */ /* 0x000fe400078e02ff */
[----:B------:R-:W-:-:S03]  /*0df0*/  VIADD R20, R20, 0x1 ;  /* 0x0000000114147836 */ /* 0x000fc60000000000 */
[----:B------:R-:W-:Y:S01]  /*0e00*/  IADD3.X R15, P1, PT, R15, R14, RZ, P1, !PT ;  /* 0x0000000e0f0f7210 */ /* 0x000fe20000f3e4ff */
[----:B------:R-:W-:Y:S01]  /*0e10*/  IMAD.X R14, RZ, RZ, R22, P0 ;  /* 0x000000ffff0e7224 */ /* 0x000fe200000e0616 */
[----:B------:R-:W-:-:S03]  /*0e20*/  ISETP.NE.AND P0, PT, R21, -0xf, PT ;  /* 0xfffffff11500780c */ /* 0x000fc60003f05270 */
[----:B------:R-:W-:Y:S02]  /*0e30*/  IMAD.X R14, RZ, RZ, R14, P1 ;  /* 0x000000ffff0e7224 */ /* 0x000fe400008e060e */
[----:B0-----:R-:W-:Y:S02]  /*0e40*/  IMAD.MOV.U32 R12, RZ, RZ, R15 ;  /* 0x000000ffff0c7224 */ /* 0x001fe400078e000f */
[----:B------:R-:W-:-:S06]  /*0e50*/  IMAD.MOV.U32 R13, RZ, RZ, R14 ;  /* 0x000000ffff0d7224 */ /* 0x000fcc00078e000e */
[----:B------:R-:W-:Y:S05]  /*0e60*/  @P0 BRA `(.L_x_16) ;  /* 0xfffffffc00900947 */ /* 0x000fea000383ffff */
[----:B------:R-:W-:Y:S05]  /*0e70*/  BSYNC.RECONVERGENT B4 ;  /* 0x0000000000047941 */ /* 0x000fea0003800200 */
.L_x_15:
[----:B------:R-:W-:-:S07]  /*0e80*/  IMAD.MOV.U32 R23, RZ, RZ, R8 ;  /* 0x000000ffff177224 */ /* 0x000fce00078e0008 */
.L_x_14:
[----:B------:R-:W-:Y:S05]  /*0e90*/  BSYNC.RECONVERGENT B3 ;  /* 0x0000000000037941 */ /* 0x000fea0003800200 */
.L_x_13:
[----:B------:R-:W-:Y:S01]  /*0ea0*/  LOP3.LUT P0, R25, R6, 0x3f, RZ, 0xc0, !PT ;  /* 0x0000003f06197812 */ /* 0x000fe2000780c0ff */
[----:B------:R-:W-:-:S04]  /*0eb0*/  IMAD.IADD R6, R7, 0x1, R23 ;  /* 0x0000000107067824 */ /* 0x000fc800078e0217 */
[----:B------:R-:W-:-:S05]  /*0ec0*/  IMAD.U32 R27, R6, 0x8, R1 ;  /* 0x00000008061b7824 */ /* 0x000fca00078e0001 */
[----:B------:R0:W-:Y:S04]  /*0ed0*/  STL.64 [R27+-0x78], R12 ;  /* 0xffff880c1b007387 */ /* 0x0001e80000100a00 */
[----:B------:R-:W2:Y:S04]  /*0ee0*/  @P0 LDL.64 R14, [R1+0x8] ;  /* 0x00000800010e0983 */ /* 0x000ea80000100a00 */
[----:B------:R-:W3:Y:S04]  /*0ef0*/  LDL.64 R8, [R1+0x10] ;  /* 0x0000100001087983 */ /* 0x000ee80000100a00 */
[----:B------:R-:W4:Y:S01]  /*0f00*/  LDL.64 R6, [R1+0x18] ;  /* 0x0000180001067983 */ /* 0x000f220000100a00 */
[----:B------:R-:W-:Y:S01]  /*0f10*/  @P0 LOP3.LUT R10, R25, 0x3f, RZ, 0x3c, !PT ;  /* 0x0000003f190a0812 */ /* 0x000fe200078e3cff */
[----:B------:R-:W-:Y:S01]  /*0f20*/  BSSY.RECONVERGENT B3, `(.L_x_17) ;  /* 0x0000034000037945 */ /* 0x000fe20003800200 */
[----:B--2---:R-:W-:-:S02]  /*0f30*/  @P0 SHF.R.U64 R11, R14, 0x1, R15 ;  /* 0x000000010e0b0819 */ /* 0x004fc4000000120f */
[----:B------:R-:W-:Y:S02]  /*0f40*/  @P0 SHF.R.U32.HI R15, RZ, 0x1, R15 ;  /* 0x00000001ff0f0819 */ /* 0x000fe4000001160f */
[CC--:B---3--:R-:W-:Y:S02]  /*0f50*/  @P0 SHF.L.U32 R14, R8.reuse, R25.reuse, RZ ;  /* 0x00000019080e0219 */ /* 0x0c8fe400000006ff */
[----:B------:R-:W-:Y:S02]  /*0f60*/  @P0 SHF.R.U64 R11, R11, R10, R15 ;  /* 0x0000000a0b0b0219 */ /* 0x000fe4000000120f */
[--C-:B------:R-:W-:Y:S02]  /*0f70*/  @P0 SHF.R.U32.HI R23, RZ, 0x1, R9.reuse ;  /* 0x00000001ff170819 */ /* 0x100fe40000011609 */
[C-C-:B------:R-:W-:Y:S02]  /*0f80*/  @P0 SHF.R.U64 R21, R8.reuse, 0x1, R9.reuse ;  /* 0x0000000108150819 */ /* 0x140fe40000001209 */
[----:B------:R-:W-:-:S02]  /*0f90*/  @P0 SHF.L.U64.HI R17, R8, R25, R9 ;  /* 0x0000001908110219 */ /* 0x000fc40000010209 */
[-C--:B0-----:R-:W-:Y:S02]  /*0fa0*/  @P0 SHF.R.U32.HI R12, RZ, R10.reuse, R15 ;  /* 0x0000000aff0c0219 */ /* 0x081fe4000001160f */
[----:B------:R-:W-:Y:S02]  /*0fb0*/  @P0 LOP3.LUT R8, R14, R11, RZ, 0xfc, !PT ;  /* 0x0000000b0e080212 */ /* 0x000fe400078efcff */
[-C--:B----4-:R-:W-:Y:S02]  /*0fc0*/  @P0 SHF.L.U32 R13, R6, R25.reuse, RZ ;  /* 0x00000019060d0219 */ /* 0x090fe400000006ff */
[--C-:B------:R-:W-:Y:S02]  /*0fd0*/  @P0 SHF.R.U64 R20, R21, R10, R23.reuse ;  /* 0x0000000a15140219 */ /* 0x100fe40000001217 */
[----:B------:R-:W-:Y:S02]  /*0fe0*/  @P0 LOP3.LUT R9, R17, R12, RZ, 0xfc, !PT ;  /* 0x0000000c11090212 */ /* 0x000fe400078efcff */
[----:B------:R-:W-:Y:S01]  /*0ff0*/  @P0 SHF.R.U32.HI R23, RZ, R10, R23 ;  /* 0x0000000aff170219 */ /* 0x000fe20000011617 */
[----:B------:R-:W-:Y:S01]  /*1000*/  IMAD.SHL.U32 R10, R8, 0x4, RZ ;  /* 0x00000004080a7824 */ /* 0x000fe200078e00ff */
[----:B------:R-:W-:-:S02]  /*1010*/  @P0 SHF.L.U64.HI R12, R6, R25, R7 ;  /* 0x00000019060c0219 */ /* 0x000fc40000010207 */
[----:B------:R-:W-:Y:S02]  /*1020*/  @P0 LOP3.LUT R6, R13, R20, RZ, 0xfc, !PT ;  /* 0x000000140d060212 */ /* 0x000fe400078efcff */
[----:B------:R-:W-:Y:S02]  /*1030*/  SHF.L.U64.HI R15, R8, 0x2, R9 ;  /* 0x00000002080f7819 */ /* 0x000fe40000010209 */
[----:B------:R-:W-:Y:S02]  /*1040*/  @P0 LOP3.LUT R7, R12, R23, RZ, 0xfc, !PT ;  /* 0x000000170c070212 */ /* 0x000fe400078efcff */
[----:B------:R-:W-:Y:S02]  /*1050*/  SHF.L.W.U32.HI R9, R9, 0x2, R6 ;  /* 0x0000000209097819 */ /* 0x000fe40000010e06 */
[----:B------:R-:W-:Y:S02]  /*1060*/  IADD3 RZ, P0, PT, RZ, -R10, RZ ;  /* 0x8000000affff7210 */ /* 0x000fe40007f1e0ff */
[----:B------:R-:W-:-:S02]  /*1070*/  LOP3.LUT R8, RZ, R15, RZ, 0x33, !PT ;  /* 0x0000000fff087212 */ /* 0x000fc400078e33ff */
[----:B------:R-:W-:Y:S02]  /*1080*/  SHF.L.W.U32.HI R6, R6, 0x2, R7 ;  /* 0x0000000206067819 */ /* 0x000fe40000010e07 */
[----:B------:R-:W-:Y:S02]  /*1090*/  LOP3.LUT R11, RZ, R9, RZ, 0x33, !PT ;  /* 0x00000009ff0b7212 */ /* 0x000fe400078e33ff */
[----:B------:R-:W-:Y:S02]  /*10a0*/  IADD3.X R12, P0, PT, RZ, R8, RZ, P0, !PT ;  /* 0x00000008ff0c7210 */ /* 0x000fe4000071e4ff */
[----:B------:R-:W-:Y:S02]  /*10b0*/  LOP3.LUT R8, RZ, R6, RZ, 0x33, !PT ;  /* 0x00000006ff087212 */ /* 0x000fe400078e33ff */
[----:B------:R-:W-:Y:S02]  /*10c0*/  IADD3.X R14, P1, PT, RZ, R11, RZ, P0, !PT ;  /* 0x0000000bff0e7210 */ /* 0x000fe4000073e4ff */
[----:B------:R-:W-:-:S03]  /*10d0*/  ISETP.GT.U32.AND P2, PT, R9, -0x1, PT ;  /* 0xffffffff0900780c */ /* 0x000fc60003f44070 */
[----:B------:R-:W-:Y:S01]  /*10e0*/  IMAD.X R11, RZ, RZ, R8, P1 ;  /* 0x000000ffff0b7224 */ /* 0x000fe200008e0608 */
[----:B------:R-:W-:-:S04]  /*10f0*/  ISETP.GT.AND.EX P0, PT, R6, -0x1, PT, P2 ;  /* 0xffffffff0600780c */ /* 0x000fc80003f04320 */
[----:B------:R-:W-:Y:S02]  /*1100*/  SEL R8, R6, R11, P0 ;  /* 0x0000000b06087207 */ /* 0x000fe40000000000 */
[----:B------:R-:W-:Y:S02]  /*1110*/  SEL R11, R9, R14, P0 ;  /* 0x0000000e090b7207 */ /* 0x000fe40000000000 */
[----:B------:R-:W-:Y:S02]  /*1120*/  ISETP.NE.U32.AND P1, PT, R8, RZ, PT ;  /* 0x000000ff0800720c */ /* 0x000fe40003f25070 */
[----:B------:R-:W-:Y:S02]  /*1130*/  SEL R15, R15, R12, P0 ;  /* 0x0000000c0f0f7207 */ /* 0x000fe40000000000 */
[----:B------:R-:W-:Y:S01]  /*1140*/  SEL R13, R11, R8, !P1 ;  /* 0x000000080b0d7207 */ /* 0x000fe20004800000 */
[----:B------:R-:W-:-:S05]  /*1150*/  @!P0 IMAD.MOV R10, RZ, RZ, -R10 ;  /* 0x000000ffff0a8224 */ /* 0x000fca00078e0a0a */
[----:B------:R-:W0:Y:S02]  /*1160*/  FLO.U32 R13, R13 ;  /* 0x0000000d000d7300 */ /* 0x000e2400000e0000 */
[C---:B0-----:R-:W-:Y:S02]  /*1170*/  IADD3 R14, PT, PT, -R13.reuse, 0x1f, RZ ;  /* 0x0000001f0d0e7810 */ /* 0x041fe40007ffe1ff */
[----:B------:R-:W-:-:S03]  /*1180*/  IADD3 R9, PT, PT, -R13, 0x3f, RZ ;  /* 0x0000003f0d097810 */ /* 0x000fc60007ffe1ff */
[----:B------:R-:W-:-:S05]  /*1190*/  @P1 IMAD.MOV R9, RZ, RZ, R14 ;  /* 0x000000ffff091224 */ /* 0x000fca00078e020e */
[----:B------:R-:W-:-:S13]  /*11a0*/  ISETP.NE.AND P1, PT, R9, RZ, PT ;  /* 0x000000ff0900720c */ /* 0x000fda0003f25270 */
[----:B------:R-:W-:Y:S05]  /*11b0*/  @!P1 BRA `(.L_x_18) ;  /* 0x0000000000289947 */ /* 0x000fea0003800000 */
[--C-:B------:R-:W-:Y:S02]  /*11c0*/  SHF.R.U64 R13, R10, 0x1, R15.reuse ;  /* 0x000000010a0d7819 */ /* 0x100fe4000000120f */
[C---:B------:R-:W-:Y:S02]  /*11d0*/  LOP3.LUT R10, R9.reuse, 0x3f, RZ, 0xc0, !PT ;  /* 0x0000003f090a7812 */ /* 0x040fe400078ec0ff */
[----:B------:R-:W-:Y:S02]  /*11e0*/  SHF.R.U32.HI R15, RZ, 0x1, R15 ;  /* 0x00000001ff0f7819 */ /* 0x000fe4000001160f */
[----:B------:R-:W-:Y:S02]  /*11f0*/  LOP3.LUT R12, R9, 0x3f, RZ, 0xc, !PT ;  /* 0x0000003f090c7812 */ /* 0x000fe400078e0cff */
[CC--:B------:R-:W-:Y:S02]  /*1200*/  SHF.L.U64.HI R17, R11.reuse, R10.reuse, R8 ;  /* 0x0000000a0b117219 */ /* 0x0c0fe40000010208 */
[----:B------:R-:W-:-:S02]  /*1210*/  SHF.L.U32 R10, R11, R10, RZ ;  /* 0x0000000a0b0a7219 */ /* 0x000fc400000006ff */
[-CC-:B------:R-:W-:Y:S02]  /*1220*/  SHF.R.U64 R11, R13, R12.reuse, R15.reuse ;  /* 0x0000000c0d0b7219 */ /* 0x180fe4000000120f */
[----:B------:R-:W-:Y:S02]  /*1230*/  SHF.R.U32.HI R8, RZ, R12, R15 ;  /* 0x0000000cff087219 */ /* 0x000fe4000001160f */
[----:B------:R-:W-:Y:S02]  /*1240*/  LOP3.LUT R11, R10, R11, RZ, 0xfc, !PT ;  /* 0x0000000b0a0b7212 */ /* 0x000fe400078efcff */
[----:B------:R-:W-:-:S07]  /*1250*/  LOP3.LUT R8, R17, R8, RZ, 0xfc, !PT ;  /* 0x0000000811087212 */ /* 0x000fce00078efcff */
.L_x_18:
[----:B------:R-:W-:Y:S05]  /*1260*/  BSYNC.RECONVERGENT B3 ;  /* 0x0000000000037941 */ /* 0x000fea0003800200 */
.L_x_17:
[----:B------:R-:W-:Y:S01]  /*1270*/  IMAD.WIDE.U32 R12, R11, 0x2168c235, RZ ;  /* 0x2168c2350b0c7825 */ /* 0x000fe200078e00ff */
[----:B------:R-:W-:-:S03]  /*1280*/  SHF.R.U32.HI R7, RZ, 0x1e, R7 ;  /* 0x0000001eff077819 */ /* 0x000fc60000011607 */
[----:B------:R-:W-:Y:S01]  /*1290*/  IMAD.MOV.U32 R14, RZ, RZ, R13 ;  /* 0x000000ffff0e7224 */ /* 0x000fe200078e000d */
[----:B------:R-:W-:Y:S01]  /*12a0*/  IADD3 RZ, P1, PT, R12, R12, RZ ;  /* 0x0000000c0cff7210 */ /* 0x000fe20007f3e0ff */
[----:B------:R-:W-:Y:S01]  /*12b0*/  IMAD.MOV.U32 R15, RZ, RZ, RZ ;  /* 0x000000ffff0f7224 */ /* 0x000fe200078e00ff */
[----:B------:R-:W-:Y:S01]  /*12c0*/  LEA.HI R7, R6, R7, RZ, 0x1 ;  /* 0x0000000706077211 */ /* 0x000fe200078f08ff */
[----:B------:R-:W-:-:S04]  /*12d0*/  IMAD.HI.U32 R13, R8, -0x36f0255e, RZ ;  /* 0xc90fdaa2080d7827 */ /* 0x000fc800078e00ff */
[----:B------:R-:W-:-:S04]  /*12e0*/  IMAD.WIDE.U32 R10, R11, -0x36f0255e, R14 ;  /* 0xc90fdaa20b0a7825 */ /* 0x000fc800078e000e */
[C---:B------:R-:W-:Y:S02]  /*12f0*/  IMAD R15, R8.reuse, -0x36f0255e, RZ ;  /* 0xc90fdaa2080f7824 */ /* 0x040fe400078e02ff */
[----:B------:R-:W-:-:S04]  /*1300*/  IMAD.WIDE.U32 R10, P2, R8, 0x2168c235, R10 ;  /* 0x2168c235080a7825 */ /* 0x000fc8000784000a */
[----:B------:R-:W-:Y:S01]  /*1310*/  IMAD.X R8, RZ, RZ, R13, P2 ;  /* 0x000000ffff087224 */ /* 0x000fe200010e060d */
[----:B------:R-:W-:Y:S02]  /*1320*/  IADD3 R11, P2, PT, R15, R11, RZ ;  /* 0x0000000b0f0b7210 */ /* 0x000fe40007f5e0ff */
[----:B------:R-:W-:Y:S02]  /*1330*/  IADD3.X RZ, P1, PT, R10, R10, RZ, P1, !PT ;  /* 0x0000000a0aff7210 */ /* 0x000fe40000f3e4ff */
[C---:B------:R-:W-:Y:S01]  /*1340*/  ISETP.GT.U32.AND P3, PT, R11.reuse, RZ, PT ;  /* 0x000000ff0b00720c */ /* 0x040fe20003f64070 */
[----:B------:R-:W-:Y:S01]  /*1350*/  IMAD.X R8, RZ, RZ, R8, P2 ;  /* 0x000000ffff087224 */ /* 0x000fe200010e0608 */
[----:B------:R-:W-:-:S04]  /*1360*/  IADD3.X R10, P2, PT, R11, R11, RZ, P1, !PT ;  /* 0x0000000b0b0a7210 */ /* 0x000fc80000f5e4ff */
[C---:B------:R-:W-:Y:S01]  /*1370*/  ISETP.GT.AND.EX P1, PT, R8.reuse, RZ, PT, P3 ;  /* 0x000000ff0800720c */ /* 0x040fe20003f24330 */
[----:B------:R-:W-:-:S03]  /*1380*/  IMAD.X R13, R8, 0x1, R8, P2 ;  /* 0x00000001080d7824 */ /* 0x000fc600010e0608 */
[----:B------:R-:W-:Y:S02]  /*1390*/  SEL R10, R10, R11, P1 ;  /* 0x0000000b0a0a7207 */ /* 0x000fe40000800000 */
[----:B------:R-:W-:Y:S02]  /*13a0*/  SEL R11, R13, R8, P1 ;  /* 0x000000080d0b7207 */ /* 0x000fe40000800000 */
[----:B------:R-:W-:Y:S02]  /*13b0*/  IADD3 R14, P2, PT, R10, 0x1, RZ ;  /* 0x000000010a0e7810 */ /* 0x000fe40007f5e0ff */
[----:B------:R-:W-:Y:S02]  /*13c0*/  SEL R8, RZ, 0xffffffff, !P1 ;  /* 0xffffffffff087807 */ /* 0x000fe40004800000 */
[----:B------:R-:W-:Y:S01]  /*13d0*/  LOP3.LUT P1, R5, R5, 0x80000000, RZ, 0xc0, !PT ;  /* 0x8000000005057812 */ /* 0x000fe2000782c0ff */
[----:B------:R-:W-:Y:S02]  /*13e0*/  IMAD.X R11, RZ, RZ, R11, P2 ;  /* 0x000000ffff0b7224 */ /* 0x000fe400010e060b */
[----:B------:R-:W-:Y:S01]  /*13f0*/  IMAD.IADD R8, R8, 0x1, -R9 ;  /* 0x0000000108087824 */ /* 0x000fe200078e0a09 */
[----:B------:R-:W-:-:S02]  /*1400*/  @!P0 LOP3.LUT R5, R5, 0x80000000, RZ, 0x3c, !PT ;  /* 0x8000000005058812 */ /* 0x000fc400078e3cff */
[----:B------:R-:W-:Y:S01]  /*1410*/  SHF.R.U64 R14, R14, 0xa, R11 ;  /* 0x0000000a0e0e7819 */ /* 0x000fe2000000120b */
[----:B------:R-:W-:-:S03]  /*1420*/  IMAD.SHL.U32 R8, R8, 0x100000, RZ ;  /* 0x0010000008087824 */ /* 0x000fc600078e00ff */
[----:B------:R-:W-:-:S03]  /*1430*/  IADD3 R14, P2, PT, R14, 0x1, RZ ;  /* 0x000000010e0e7810 */ /* 0x000fc60007f5e0ff */
[----:B------:R-:W-:Y:S01]  /*1440*/  @P1 IMAD.MOV R7, RZ, RZ, -R7 ;  /* 0x000000ffff071224 */ /* 0x000fe200078e0a07 */
[----:B------:R-:W-:-:S04]  /*1450*/  LEA.HI.X R11, R11, RZ, RZ, 0x16, P2 ;  /* 0x000000ff0b0b7211 */ /* 0x000fc800010fb4ff */
[--C-:B------:R-:W-:Y:S02]  /*1460*/  SHF.R.U64 R14, R14, 0x1, R11.reuse ;  /* 0x000000010e0e7819 */ /* 0x100fe4000000120b */
[----:B------:R-:W-:Y:S02]  /*1470*/  SHF.R.U32.HI R9, RZ, 0x1, R11 ;  /* 0x00000001ff097819 */ /* 0x000fe4000001160b */
[----:B------:R-:W-:-:S04]  /*1480*/  IADD3 R14, P2, P3, RZ, RZ, R14 ;  /* 0x000000ffff0e7210 */ /* 0x000fc80007b5e00e */
[----:B------:R-:W-:-:S04]  /*1490*/  IADD3.X R6, PT, PT, R8, 0x3fe00000, R9, P2, P3 ;  /* 0x3fe0000008067810 */ /* 0x000fc800017e6409 */
[----:B------:R-:W-:-:S07]  /*14a0*/  LOP3.LUT R15, R6, R5, RZ, 0xfc, !PT ;  /* 0x00000005060f7212 */ /* 0x000fce00078efcff */
.L_x_12:
[----:B------:R-:W-:-:S04]  /*14b0*/  IMAD.MOV.U32 R5, RZ, RZ, 0x0 ;  /* 0x00000000ff057424 */ /* 0x000fc800078e00ff */
[----:B------:R-:W-:Y:S05]  /*14c0*/  RET.REL.NODEC R4 `(compute_order_parameter_kernel) ;  /* 0xffffffe804cc7950 */ /* 0x000fea0003c3ffff */
.L_x_19:
[----:B------:R-:W-:-:S00]  /*14d0*/  BRA `(.L_x_19) ;  /* 0xfffffffc00fc7947 */ /* 0x000fc0000383ffff */
[----:B------:R-:W-:-:S00]  /*14e0*/  NOP ;  /* 0x0000000000007918 */ /* 0x000fc00000000000 */
        /* <DEDUP_REMOVED lines=9> */
.L_x_88:


//--------------------- .text.compute_entropy_kernel --------------------------
	.section	.text.compute_entropy_kernel,"ax",@progbits
	.align	128
        .global         compute_entropy_kernel
        .type           compute_entropy_kernel,@function
        .size           compute_entropy_kernel,(.L_x_89 - compute_entropy_kernel)
        .other          compute_entropy_kernel,@"STO_CUDA_ENTRY STV_DEFAULT"
compute_entropy_kernel:
.text.compute_entropy_kernel:
[----:B------:R-:W-:Y:S08]  /*0000*/  LDC R1, c[0x0][0x37c] ;  /* 0x0000df00ff017b82 */ /* 0x000ff00000000800 */
[----:B------:R-:W0:Y:S01]  /*0010*/  S2UR UR5, SR_CgaCtaId ;  /* 0x00000000000579c3 */ /* 0x000e220000008800 */
[----:B------:R-:W1:Y:S01]  /*0020*/  S2R R0, SR_TID.X ;  /* 0x0000000000007919 */ /* 0x000e620000002100 */
[----:B------:R-:W-:Y:S01]  /*0030*/  UMOV UR4, 0x400 ;  /* 0x0000040000047882 */ /* 0x000fe20000000000 */
[----:B------:R-:W2:Y:S01]  /*0040*/  LDCU.64 UR6, c[0x0][0x358] ;  /* 0x00006b00ff0677ac */ /* 0x000ea20008000a00 */
[----:B------:R-:W-:Y:S04]  /*0050*/  BSSY.RECONVERGENT B0, `(.L_x_20) ;  /* 0x0000083000007945 */ /* 0x000fe80003800200 */
[----:B------:R-:W3:Y:S08]  /*0060*/  S2UR UR8, SR_CTAID.X ;  /* 0x00000000000879c3 */ /* 0x000ef00000002500 */
[----:B------:R-:W3:Y:S01]  /*0070*/  LDC R3, c[0x0][0x360] ;  /* 0x0000d800ff037b82 */ /* 0x000ee20000000800 */
[----:B0-----:R-:W-:Y:S01]  /*0080*/  ULEA UR4, UR5, UR4, 0x18 ;  /* 0x0000000405047291 */ /* 0x001fe2000f8ec0ff */
[----:B------:R-:W0:Y:S05]  /*0090*/  LDCU UR5, c[0x0][0x398] ;  /* 0x00007300ff0577ac */ /* 0x000e2a0008000800 */
[----:B-1----:R-:W-:-:S05]  /*00a0*/  LEA R2, R0, UR4, 0x3 ;  /* 0x0000000400027c11 */ /* 0x002fca000f8e18ff */
[----:B------:R1:W-:Y:S01]  /*00b0*/  STS.64 [R2], RZ ;  /* 0x000000ff02007388 */ /* 0x0003e20000000a00 */
[----:B---3--:R-:W-:-:S05]  /*00c0*/  IMAD R5, R3, UR8, R0 ;  /* 0x0000000803057c24 */ /* 0x008fca000f8e0200 */
[----:B0-----:R-:W-:-:S13]  /*00d0*/  ISETP.GE.AND P0, PT, R5, UR5, PT ;  /* 0x0000000505007c0c */ /* 0x001fda000bf06270 */
[----:B-12---:R-:W-:Y:S05]  /*00e0*/  @P0 BRA `(.L_x_21) ;  /* 0x0000000400e40947 */ /* 0x006fea0003800000 */
[----:B------:R-:W0:Y:S01]  /*00f0*/  LDC.64 R10, c[0x0][0x388] ;  /* 0x0000e200ff0a7b82 */ /* 0x000e220000000a00 */
[----:B------:R-:W1:Y:S07]  /*0100*/  LDCU.64 UR4, c[0x0][0x3a0] ;  /* 0x00007400ff0477ac */ /* 0x000e6e0008000a00 */
[----:B------:R-:W2:Y:S01]  /*0110*/  LDC.64 R6, c[0x0][0x380] ;  /* 0x0000e000ff067b82 */ /* 0x000ea20000000a00 */
[----:B0-----:R-:W-:-:S06]  /*0120*/  IMAD.WIDE R10, R5, 0x8, R10 ;  /* 0x00000008050a7825 */ /* 0x001fcc00078e020a */
[----:B------:R-:W3:Y:S01]  /*0130*/  LDG.E.64 R10, desc[UR6][R10.64] ;  /* 0x000000060a0a7981 */ /* 0x000ee2000c1e1b00 */
[----:B--2---:R-:W-:-:S06]  /*0140*/  IMAD.WIDE R6, R5, 0x8, R6 ;  /* 0x0000000805067825 */ /* 0x004fcc00078e0206 */
[----:B------:R-:W2:Y:S01]  /*0150*/  LDG.E.64 R6, desc[UR6][R6.64] ;  /* 0x0000000606067981 */ /* 0x000ea2000c1e1b00 */
[----:B------:R-:W-:Y:S01]  /*0160*/  BSSY.RECONVERGENT B1, `(.L_x_22) ;  /* 0x0000018000017945 */ /* 0x000fe20003800200 */
[----:B---3--:R-:W-:Y:S01]  /*0170*/  DMUL R4, R10, R10 ;  /* 0x0000000a0a047228 */ /* 0x008fe20000000000 */
[----:B------:R-:W-:Y:S02]  /*0180*/  IMAD.MOV.U32 R10, RZ, RZ, 0x0 ;  /* 0x00000000ff0a7424 */ /* 0x000fe400078e00ff */
[----:B------:R-:W-:-:S05]  /*0190*/  IMAD.MOV.U32 R11, RZ, RZ, 0x3fd80000 ;  /* 0x3fd80000ff0b7424 */ /* 0x000fca00078e00ff */
[----:B--2---:R-:W-:-:S08]  /*01a0*/  DFMA R4, R6, R6, R4 ;  /* 0x000000060604722b */ /* 0x004fd00000000004 */
[----:B-1----:R-:W-:-:S06]  /*01b0*/  DADD R4, R4, UR4 ;  /* 0x0000000404047e29 */ /* 0x002fcc0008000000 */
[----:B------:R-:W0:Y:S04]  /*01c0*/  MUFU.RSQ64H R9, R5 ;  /* 0x0000000500097308 */ /* 0x000e280000001c00 */
[----:B------:R-:W-:-:S05]  /*01d0*/  VIADD R8, R5, 0xfcb00000 ;  /* 0xfcb0000005087836 */ /* 0x000fca0000000000 */
[----:B------:R-:W-:Y:S01]  /*01e0*/  ISETP.GE.U32.AND P0, PT, R8, 0x7ca00000, PT ;  /* 0x7ca000000800780c */ /* 0x000fe20003f06070 */
[----:B0-----:R-:W-:-:S08]  /*01f0*/  DMUL R12, R8, R8 ;  /* 0x00000008080c7228 */ /* 0x001fd00000000000 */
[----:B------:R-:W-:-:S08]  /*0200*/  DFMA R12, R4, -R12, 1 ;  /* 0x3ff00000040c742b */ /* 0x000fd0000000080c */
[----:B------:R-:W-:Y:S02]  /*0210*/  DFMA R10, R12, R10, 0.5 ;  /* 0x3fe000000c0a742b */ /* 0x000fe4000000000a */
[----:B------:R-:W-:-:S08]  /*0220*/  DMUL R12, R8, R12 ;  /* 0x0000000c080c7228 */ /* 0x000fd00000000000 */
[----:B------:R-:W-:-:S08]  /*0230*/  DFMA R10, R10, R12, R8 ;  /* 0x0000000c0a0a722b */ /* 0x000fd00000000008 */
[----:B------:R-:W-:Y:S02]  /*0240*/  DMUL R12, R4, R10 ;  /* 0x0000000a040c7228 */ /* 0x000fe40000000000 */
[----:B------:R-:W-:Y:S01]  /*0250*/  VIADD R17, R11, 0xfff00000 ;  /* 0xfff000000b117836 */ /* 0x000fe20000000000 */
[----:B------:R-:W-:-:S05]  /*0260*/  MOV R16, R10 ;  /* 0x0000000a00107202 */ /* 0x000fca0000000f00 */
[----:B------:R-:W-:-:S08]  /*0270*/  DFMA R14, R12, -R12, R4 ;  /* 0x8000000c0c0e722b */ /* 0x000fd00000000004 */
[----:B------:R-:W-:Y:S01]  /*0280*/  DFMA R6, R14, R16, R12 ;  /* 0x000000100e06722b */ /* 0x000fe2000000000c */
[----:B------:R-:W-:Y:S10]  /*0290*/  @!P0 BRA `(.L_x_23) ;  /* 0x0000000000108947 */ /* 0x000ff40003800000 */
[----:B------:R-:W-:-:S07]  /*02a0*/  MOV R6, 0x2c0 ;  /* 0x000002c000067802 */ /* 0x000fce0000000f00 */
[----:B------:R-:W-:Y:S05]  /*02b0*/  CALL.REL.NOINC `($__internal_0_$__cuda_sm20_dsqrt_rn_f64_mediumpath_v1) ;  /* 0x0000000400d07944 */ /* 0x000fea0003c00000 */
[----:B------:R-:W-:Y:S02]  /*02c0*/  IMAD.MOV.U32 R6, RZ, RZ, R8 ;  /* 0x000000ffff067224 */ /* 0x000fe400078e0008 */
[----:B------:R-:W-:-:S07]  /*02d0*/  IMAD.MOV.U32 R7, RZ, RZ, R9 ;  /* 0x000000ffff077224 */ /* 0x000fce00078e0009 */
.L_x_23:
[----:B------:R-:W-:Y:S05]  /*02e0*/  BSYNC.RECONVERGENT B1 ;  /* 0x0000000000017941 */ /* 0x000fea0003800200 */
.L_x_22:
[----:B------:R-:W-:Y:S01]  /*02f0*/  DADD R6, R6, 1 ;  /* 0x3ff0000006067429 */ /* 0x000fe20000000000 */
[----:B------:R-:W-:Y:S09]  /*0300*/  BSSY.RECONVERGENT B1, `(.L_x_24) ;  /* 0x0000053000017945 */ /* 0x000ff20003800200 */
[----:B------:R-:W-:Y:S01]  /*0310*/  ISETP.GT.AND P0, PT, R7, 0xfffff, PT ;  /* 0x000fffff0700780c */ /* 0x000fe20003f04270 */
[----:B------:R-:W-:Y:S01]  /*0320*/  IMAD.MOV.U32 R8, RZ, RZ, R6 ;  /* 0x000000ffff087224 */ /* 0x000fe200078e0006 */
[----:B------:R-:W-:Y:S01]  /*0330*/  MOV R5, R7 ;  /* 0x0000000700057202 */ /* 0x000fe20000000f00 */
[----:B------:R-:W-:-:S10]  /*0340*/  IMAD.MOV.U32 R9, RZ, RZ, R7 ;  /* 0x000000ffff097224 */ /* 0x000fd400078e0007 */
[----:B------:R-:W-:-:S10]  /*0350*/  @!P0 DMUL R8, R8, 1.80143985094819840000e+16 ;  /* 0x4350000008088828 */ /* 0x000fd40000000000 */
[----:B------:R-:W-:Y:S02]  /*0360*/  @!P0 IMAD.MOV.U32 R5, RZ, RZ, R9 ;  /* 0x000000ffff058224 */ /* 0x000fe400078e0009 */
[----:B------:R-:W-:Y:S02]  /*0370*/  @!P0 IMAD.MOV.U32 R6, RZ, RZ, R8 ;  /* 0x000000ffff068224 */ /* 0x000fe400078e0008 */
[----:B------:R-:W-:-:S05]  /*0380*/  VIADD R4, R5, 0xffffffff ;  /* 0xffffffff05047836 */ /* 0x000fca0000000000 */
[----:B------:R-:W-:Y:S01]  /*0390*/  ISETP.GT.U32.AND P1, PT, R4, 0x7feffffe, PT ;  /* 0x7feffffe0400780c */ /* 0x000fe20003f24070 */
[----:B------:R-:W-:Y:S01]  /*03a0*/  IMAD.MOV.U32 R4, RZ, RZ, -0x3ff ;  /* 0xfffffc01ff047424 */ /* 0x000fe200078e00ff */
[----:B------:R-:W-:-:S11]  /*03b0*/  @!P0 MOV R4, 0xfffffbcb ;  /* 0xfffffbcb00048802 */ /* 0x000fd60000000f00 */
[----:B------:R-:W-:Y:S05]  /*03c0*/  @P1 BRA `(.L_x_25) ;  /* 0x0000000400001947 */ /* 0x000fea0003800000 */
[----:B------:R-:W-:Y:S01]  /*03d0*/  LOP3.LUT R7, R5, 0xfffff, RZ, 0xc0, !PT ;  /* 0x000fffff05077812 */ /* 0x000fe200078ec0ff */
[----:B------:R-:W-:Y:S01]  /*03e0*/  IMAD.MOV.U32 R16, RZ, RZ, -0x748574fc ;  /* 0x8b7a8b04ff107424 */ /* 0x000fe200078e00ff */
[----:B------:R-:W-:Y:S01]  /*03f0*/  MOV R8, RZ ;  /* 0x000000ff00087202 */ /* 0x000fe20000000f00 */
[----:B------:R-:W-:Y:S01]  /*0400*/  IMAD.MOV.U32 R17, RZ, RZ, 0x3ed0ee25 ;  /* 0x3ed0ee25ff117424 */ /* 0x000fe200078e00ff */
[----:B------:R-:W-:Y:S01]  /*0410*/  LOP3.LUT R7, R7, 0x3ff00000, RZ, 0xfc, !PT ;  /* 0x3ff0000007077812 */ /* 0x000fe200078efcff */
[----:B------:R-:W-:Y:S01]  /*0420*/  UMOV UR4, 0x3ae80f1e ;  /* 0x3ae80f1e00047882 */ /* 0x000fe20000000000 */
[----:B------:R-:W-:Y:S01]  /*0430*/  UMOV UR5, 0x3eb1380b ;  /* 0x3eb1380b00057882 */ /* 0x000fe20000000000 */
[----:B------:R-:W-:Y:S01]  /*0440*/  LEA.HI R18, R5, R4, RZ, 0xc ;  /* 0x0000000405127211 */ /* 0x000fe200078f60ff */
[----:B------:R-:W-:Y:S01]  /*0450*/  UMOV UR8, 0x80000000 ;  /* 0x8000000000087882 */ /* 0x000fe20000000000 */
[----:B------:R-:W-:Y:S01]  /*0460*/  ISETP.GE.U32.AND P0, PT, R7, 0x3ff6a09f, PT ;  /* 0x3ff6a09f0700780c */ /* 0x000fe20003f06070 */
[----:B------:R-:W-:Y:S01]  /*0470*/  UMOV UR9, 0x43300000 ;  /* 0x4330000000097882 */ /* 0x000fe20000000000 */
[----:B------:R-:W-:-:S11]  /*0480*/  MOV R19, 0x43300000 ;  /* 0x4330000000137802 */ /* 0x000fd60000000f00 */
[----:B------:R-:W-:Y:S02]  /*0490*/  @P0 VIADD R9, R7, 0xfff00000 ;  /* 0xfff0000007090836 */ /* 0x000fe40000000000 */
[----:B------:R-:W-:Y:S02]  /*04a0*/  @P0 VIADD R18, R18, 0x1 ;  /* 0x0000000112120836 */ /* 0x000fe40000000000 */
[----:B------:R-:W-:-:S03]  /*04b0*/  @P0 IMAD.MOV.U32 R7, RZ, RZ, R9 ;  /* 0x000000ffff070224 */ /* 0x000fc600078e0009 */
[----:B------:R-:W-:-:S03]  /*04c0*/  LOP3.LUT R18, R18, 0x80000000, RZ, 0x3c, !PT ;  /* 0x8000000012127812 */ /* 0x000fc600078e3cff */
[C---:B------:R-:W-:Y:S02]  /*04d0*/  DADD R14, R6.reuse, 1 ;  /* 0x3ff00000060e7429 */ /* 0x040fe40000000000 */
[----:B------:R-:W-:-:S04]  /*04e0*/  DADD R6, R6, -1 ;  /* 0xbff0000006067429 */ /* 0x000fc80000000000 */
[----:B------:R-:W0:Y:S02]  /*04f0*/  MUFU.RCP64H R9, R15 ;  /* 0x0000000f00097308 */ /* 0x000e240000001800 */
[----:B0-----:R-:W-:-:S08]  /*0500*/  DFMA R10, -R14, R8, 1 ;  /* 0x3ff000000e0a742b */ /* 0x001fd00000000108 */
[----:B------:R-:W-:-:S08]  /*0510*/  DFMA R10, R10, R10, R10 ;  /* 0x0000000a0a0a722b */ /* 0x000fd0000000000a */
[----:B------:R-:W-:-:S08]  /*0520*/  DFMA R8, R8, R10, R8 ;  /* 0x0000000a0808722b */ /* 0x000fd00000000008 */
[----:B------:R-:W-:-:S08]  /*0530*/  DMUL R10, R6, R8 ;  /* 0x00000008060a7228 */ /* 0x000fd00000000000 */
[----:B------:R-:W-:-:S08]  /*0540*/  DFMA R10, R6, R8, R10 ;  /* 0x00000008060a722b */ /* 0x000fd0000000000a */
[----:B------:R-:W-:Y:S02]  /*0550*/  DMUL R12, R10, R10 ;  /* 0x0000000a0a0c7228 */ /* 0x000fe40000000000 */
[----:B------:R-:W-:-:S06]  /*0560*/  DADD R4, R6, -R10 ;  /* 0x0000000006047229 */ /* 0x000fcc000000080a */
[----:B------:R-:W-:Y:S01]  /*0570*/  DFMA R14, R12, UR4, R16 ;  /* 0x000000040c0e7c2b */ /* 0x000fe20008000010 */
[----:B------:R-:W-:Y:S01]  /*0580*/  UMOV UR4, 0x9f02676f ;  /* 0x9f02676f00047882 */ /* 0x000fe20000000000 */
[----:B------:R-:W-:Y:S01]  /*0590*/  UMOV UR5, 0x3ef3b266 ;  /* 0x3ef3b26600057882 */ /* 0x000fe20000000000 */
[----:B------:R-:W-:Y:S02]  /*05a0*/  DADD R16, R4, R4 ;  /* 0x0000000004107229 */ /* 0x000fe40000000004 */
[----:B------:R-:W-:Y:S01]  /*05b0*/  DADD R4, R18, -UR8 ;  /* 0x8000000812047e29 */ /* 0x000fe20008000000 */
[----:B------:R-:W-:Y:S01]  /*05c0*/  UMOV UR8, 0xfefa39ef ;  /* 0xfefa39ef00087882 */ /* 0x000fe20000000000 */
[----:B------:R-:W-:Y:S01]  /*05d0*/  UMOV UR9, 0x3fe62e42 ;  /* 0x3fe62e4200097882 */ /* 0x000fe20000000000 */
[----:B------:R-:W-:Y:S01]  /*05e0*/  DFMA R14, R12, R14, UR4 ;  /* 0x000000040c0e7e2b */ /* 0x000fe2000800000e */
[----:B------:R-:W-:Y:S01]  /*05f0*/  UMOV UR4, 0xa9ab0956 ;  /* 0xa9ab095600047882 */ /* 0x000fe20000000000 */
[----:B------:R-:W-:Y:S01]  /*0600*/  UMOV UR5, 0x3f1745cb ;  /* 0x3f1745cb00057882 */ /* 0x000fe20000000000 */
[----:B------:R-:W-:-:S02]  /*0610*/  DFMA R16, R6, -R10, R16 ;  /* 0x8000000a0610722b */ /* 0x000fc40000000010 */
[----:B------:R-:W-:-:S03]  /*0620*/  DFMA R6, R4, UR8, R10 ;  /* 0x0000000804067c2b */ /* 0x000fc6000800000a */
[----:B------:R-:W-:Y:S01]  /*0630*/  DFMA R14, R12, R14, UR4 ;  /* 0x000000040c0e7e2b */ /* 0x000fe2000800000e */
[----:B------:R-:W-:Y:S01]  /*0640*/  UMOV UR4, 0x2d1b5154 ;  /* 0x2d1b515400047882 */ /* 0x000fe20000000000 */
[----:B------:R-:W-:Y:S01]  /*0650*/  UMOV UR5, 0x3f3c71c7 ;  /* 0x3f3c71c700057882 */ /* 0x000fe20000000000 */
[----:B------:R-:W-:-:S05]  /*0660*/  DMUL R16, R8, R16 ;  /* 0x0000001008107228 */ /* 0x000fca0000000000 */
[----:B------:R-:W-:Y:S01]  /*0670*/  DFMA R14, R12, R14, UR4 ;  /* 0x000000040c0e7e2b */ /* 0x000fe2000800000e */
[----:B------:R-:W-:Y:S01]  /*0680*/  UMOV UR4, 0x923be72d ;  /* 0x923be72d00047882 */ /* 0x000fe20000000000 */
[----:B------:R-:W-:-:S06]  /*0690*/  UMOV UR5, 0x3f624924 ;  /* 0x3f62492400057882 */ /* 0x000fcc0000000000 */
        /* <DEDUP_REMOVED lines=8> */
[----:B------:R-:W-:Y:S02]  /*0720*/  UMOV UR5, 0x3fe62e42 ;  /* 0x3fe62e4200057882 */ /* 0x000fe40000000000 */
[----:B------:R-:W-:Y:S01]  /*0730*/  DFMA R18, R4, -UR4, R6 ;  /* 0x8000000404127c2b */ /* 0x000fe20008000006 */
[----:B------:R-:W-:Y:S01]  /*0740*/  UMOV UR4, 0x3b39803f ;  /* 0x3b39803f00047882 */ /* 0x000fe20000000000 */
[----:B------:R-:W-:Y:S02]  /*0750*/  UMOV UR5, 0x3c7abc9e ;  /* 0x3c7abc9e00057882 */ /* 0x000fe40000000000 */
[----:B------:R-:W-:-:S04]  /*0760*/  DMUL R14, R12, R14 ;  /* 0x0000000e0c0e7228 */ /* 0x000fc80000000000 */
[----:B------:R-:W-:-:S04]  /*0770*/  DADD R18, -R10, R18 ;  /* 0x000000000a127229 */ /* 0x000fc80000000112 */
[----:B------:R-:W-:-:S08]  /*0780*/  DFMA R14, R10, R14, R16 ;  /* 0x0000000e0a0e722b */ /* 0x000fd00000000010 */
[----:B------:R-:W-:-:S08]  /*0790*/  DADD R14, R14, -R18 ;  /* 0x000000000e0e7229 */ /* 0x000fd00000000812 */
[----:B------:R-:W-:-:S08]  /*07a0*/  DFMA R14, R4, UR4, R14 ;  /* 0x00000004040e7c2b */ /* 0x000fd0000800000e */
[----:B------:R-:W-:Y:S01]  /*07b0*/  DADD R6, R6, R14 ;  /* 0x0000000006067229 */ /* 0x000fe2000000000e */
[----:B------:R-:W-:Y:S10]  /*07c0*/  BRA `(.L_x_26) ;  /* 0x0000000000187947 */ /* 0x000ff40003800000 */
.L_x_25:
[----:B------:R-:W-:Y:S01]  /*07d0*/  IMAD.MOV.U32 R4, RZ, RZ, 0x0 ;  /* 0x00000000ff047424 */ /* 0x000fe200078e00ff */
[----:B------:R-:W-:Y:S01]  /*07e0*/  LOP3.LUT P0, RZ, R9, 0x7fffffff, RZ, 0xc0, !PT ;  /* 0x7fffffff09ff7812 */ /* 0x000fe2000780c0ff */
[----:B------:R-:W-:-:S06]  /*07f0*/  IMAD.MOV.U32 R5, RZ, RZ, 0x7ff00000 ;  /* 0x7ff00000ff057424 */ /* 0x000fcc00078e00ff */
[----:B------:R-:W-:-:S10]  /*0800*/  DFMA R4, R8, R4, +INF ;  /* 0x7ff000000804742b */ /* 0x000fd40000000004 */
[----:B------:R-:W-:Y:S02]  /*0810*/  FSEL R6, R4, RZ, P0 ;  /* 0x000000ff04067208 */ /* 0x000fe40000000000 */
[----:B------:R-:W-:-:S07]  /*0820*/  FSEL R7, R5, -QNAN , P0 ;  /* 0xfff0000005077808 */ /* 0x000fce0000000000 */
.L_x_26:
[----:B------:R-:W-:Y:S05]  /*0830*/  BSYNC.RECONVERGENT B1 ;  /* 0x0000000000017941 */ /* 0x000fea0003800200 */
.L_x_24:
[----:B------:R-:W0:Y:S02]  /*0840*/  LDCU.64 UR4, c[0x0][0x3a0] ;  /* 0x00007400ff0477ac */ /* 0x000e240008000a00 */
[----:B0-----:R-:W-:-:S08]  /*0850*/  DMUL R6, R6, UR4 ;  /* 0x0000000406067c28 */ /* 0x001fd00008000000 */
[----:B------:R-:W-:-:S07]  /*0860*/  DADD R6, -RZ, |R6| ;  /* 0x00000000ff067229 */ /* 0x000fce0000000506 */
[----:B------:R0:W-:Y:S04]  /*0870*/  STS.64 [R2], R6 ;  /* 0x0000000602007388 */ /* 0x0001e80000000a00 */
.L_x_21:
[----:B------:R-:W-:Y:S05]  /*0880*/  BSYNC.RECONVERGENT B0 ;  /* 0x0000000000007941 */ /* 0x000fea0003800200 */
.L_x_20:
[----:B------:R-:W-:Y:S01]  /*0890*/  BAR.SYNC.DEFER_BLOCKING 0x0 ;  /* 0x0000000000007b1d */ /* 0x000fe20000010000 */
[----:B------:R-:W-:Y:S02]  /*08a0*/  ISETP.GE.U32.AND P1, PT, R3, 0x2, PT ;  /* 0x000000020300780c */ /* 0x000fe40003f26070 */
[----:B------:R-:W-:-:S11]  /*08b0*/  ISETP.NE.AND P0, PT, R0, RZ, PT ;  /* 0x000000ff0000720c */ /* 0x000fd60003f05270 */
[----:B------:R-:W-:Y:S05]  /*08c0*/  @!P1 BRA `(.L_x_27) ;  /* 0x00000000002c9947 */ /* 0x000fea0003800000 */
.L_x_28:
[----:B------:R-:W-:-:S04]  /*08d0*/  SHF.R.U32.HI R9, RZ, 0x1, R3 ;  /* 0x00000001ff097819 */ /* 0x000fc80000011603 */
[----:B------:R-:W-:-:S13]  /*08e0*/  ISETP.GE.U32.AND P1, PT, R0, R9, PT ;  /* 0x000000090000720c */ /* 0x000fda0003f26070 */
[----:B------:R-:W-:Y:S01]  /*08f0*/  @!P1 IMAD R8, R9, 0x8, R2 ;  /* 0x0000000809089824 */ /* 0x000fe200078e0202 */
[----:B0-----:R-:W-:Y:S04]  /*0900*/  @!P1 LDS.64 R6, [R2] ;  /* 0x0000000002069984 */ /* 0x001fe80000000a00 */
[----:B------:R-:W0:Y:S02]  /*0910*/  @!P1 LDS.64 R4, [R8] ;  /* 0x0000000008049984 */ /* 0x000e240000000a00 */
[----:B0-----:R-:W-:-:S07]  /*0920*/  @!P1 DADD R4, R4, R6 ;  /* 0x0000000004049229 */ /* 0x001fce0000000006 */
[----:B------:R1:W-:Y:S01]  /*0930*/  @!P1 STS.64 [R2], R4 ;  /* 0x0000000402009388 */ /* 0x0003e20000000a00 */
[----:B------:R-:W-:Y:S01]  /*0940*/  BAR.SYNC.DEFER_BLOCKING 0x0 ;  /* 0x0000000000007b1d */ /* 0x000fe20000010000 */
[----:B------:R-:W-:Y:S02]  /*0950*/  ISETP.GT.U32.AND P1, PT, R3, 0x3, PT ;  /* 0x000000030300780c */ /* 0x000fe40003f24070 */
[----:B------:R-:W-:-:S11]  /*0960*/  MOV R3, R9 ;  /* 0x0000000900037202 */ /* 0x000fd60000000f00 */
[----:B-1----:R-:W-:Y:S05]  /*0970*/  @P1 BRA `(.L_x_28) ;  /* 0xfffffffc00d41947 */ /* 0x002fea000383ffff */
.L_x_27:
[----:B------:R-:W-:Y:S05]  /*0980*/  @P0 EXIT ;  /* 0x000000000000094d */ /* 0x000fea0003800000 */
[----:B------:R-:W1:Y:S01]  /*0990*/  S2UR UR5, SR_CgaCtaId ;  /* 0x00000000000579c3 */ /* 0x000e620000008800 */
[----:B------:R-:W-:-:S07]  /*09a0*/  UMOV UR4, 0x400 ;  /* 0x0000040000047882 */ /* 0x000fce0000000000 */
[----:B------:R-:W2:Y:S01]  /*09b0*/  LDC.64 R4, c[0x0][0x390] ;  /* 0x0000e400ff047b82 */ /* 0x000ea20000000a00 */
[----:B-1----:R-:W-:-:S09]  /*09c0*/  ULEA UR4, UR5, UR4, 0x18 ;  /* 0x0000000405047291 */ /* 0x002fd2000f8ec0ff */
[----:B0-----:R-:W2:Y:S04]  /*09d0*/  LDS.64 R2, [UR4] ;  /* 0x00000004ff027984 */ /* 0x001ea80008000a00 */
[----:B--2---:R-:W-:Y:S01]  /*09e0*/  REDG.E.ADD.F64.RN.STRONG.GPU desc[UR6][R4.64], R2 ;  /* 0x00000002040079a6 */ /* 0x004fe2000c12ff06 */
[----:B------:R-:W-:Y:S05]  /*09f0*/  EXIT ;  /* 0x000000000000794d */ /* 0x000fea0003800000 */
        .weak           $__internal_0_$__cuda_sm20_dsqrt_rn_f64_mediumpath_v1
        .type           $__internal_0_$__cuda_sm20_dsqrt_rn_f64_mediumpath_v1,@function
        .size           $__internal_0_$__cuda_sm20_dsqrt_rn_f64_mediumpath_v1,(.L_x_89 - $__internal_0_$__cuda_sm20_dsqrt_rn_f64_mediumpath_v1)
$__internal_0_$__cuda_sm20_dsqrt_rn_f64_mediumpath_v1:
[----:B------:R-:W-:Y:S01]  /*0a00*/  ISETP.GE.U32.AND P0, PT, R8, -0x3400000, PT ;  /* 0xfcc000000800780c */ /* 0x000fe20003f06070 */
[----:B------:R-:W-:Y:S01]  /*0a10*/  BSSY.RECONVERGENT B2, `(.L_x_29) ;  /* 0x0000024000027945 */ /* 0x000fe20003800200 */
[----:B------:R-:W-:-:S11]  /*0a20*/  IMAD.MOV.U32 R11, RZ, RZ, R17 ;  /* 0x000000ffff0b7224 */ /* 0x000fd600078e0011 */
[----:B------:R-:W-:Y:S05]  /*0a30*/  @!P0 BRA `(.L_x_30) ;  /* 0x0000000000208947 */ /* 0x000fea0003800000 */
[----:B------:R-:W-:-:S10]  /*0a40*/  DFMA.RM R10, R14, R10, R12 ;  /* 0x0000000a0e0a722b */ /* 0x000fd4000000400c */
[----:B------:R-:W-:-:S05]  /*0a50*/  IADD3 R8, P0, PT, R10, 0x1, RZ ;  /* 0x000000010a087810 */ /* 0x000fca0007f1e0ff */
[----:B------:R-:W-:-:S06]  /*0a60*/  IMAD.X R9, RZ, RZ, R11, P0 ;  /* 0x000000ffff097224 */ /* 0x000fcc00000e060b */
[----:B------:R-:W-:-:S08]  /*0a70*/  DFMA.RP R4, -R10, R8, R4 ;  /* 0x000000080a04722b */ /* 0x000fd00000008104 */
[----:B------:R-:W-:-:S06]  /*0a80*/  DSETP.GT.AND P0, PT, R4, RZ, PT ;  /* 0x000000ff0400722a */ /* 0x000fcc0003f04000 */
[----:B------:R-:W-:Y:S02]  /*0a90*/  FSEL R8, R8, R10, P0 ;  /* 0x0000000a08087208 */ /* 0x000fe40000000000 */
[----:B------:R-:W-:Y:S01]  /*0aa0*/  FSEL R9, R9, R11, P0 ;  /* 0x0000000b09097208 */ /* 0x000fe20000000000 */
[----:B------:R-:W-:Y:S06]  /*0ab0*/  BRA `(.L_x_31) ;  /* 0x0000000000647947 */ /* 0x000fec0003800000 */
.L_x_30:
[----:B------:R-:W-:-:S14]  /*0ac0*/  DSETP.NE.AND P0, PT, R4, RZ, PT ;  /* 0x000000ff0400722a */ /* 0x000fdc0003f05000 */
[----:B------:R-:W-:Y:S05]  /*0ad0*/  @!P0 BRA `(.L_x_32) ;  /* 0x0000000000588947 */ /* 0x000fea0003800000 */
[----:B------:R-:W-:-:S13]  /*0ae0*/  ISETP.GE.AND P0, PT, R5, RZ, PT ;  /* 0x000000ff0500720c */ /* 0x000fda0003f06270 */
[----:B------:R-:W-:Y:S01]  /*0af0*/  @!P0 IMAD.MOV.U32 R8, RZ, RZ, 0x0 ;  /* 0x00000000ff088424 */ /* 0x000fe200078e00ff */
[----:B------:R-:W-:Y:S01]  /*0b00*/  @!P0 MOV R9, 0xfff80000 ;  /* 0xfff8000000098802 */ /* 0x000fe20000000f00 */
[----:B------:R-:W-:Y:S06]  /*0b10*/  @!P0 BRA `(.L_x_31) ;  /* 0x00000000004c8947 */ /* 0x000fec0003800000 */
[----:B------:R-:W-:-:S13]  /*0b20*/  ISETP.GT.AND P0, PT, R5, 0x7fefffff, PT ;  /* 0x7fefffff0500780c */ /* 0x000fda0003f04270 */
[----:B------:R-:W-:Y:S05]  /*0b30*/  @P0 BRA `(.L_x_32) ;  /* 0x0000000000400947 */ /* 0x000fea0003800000 */
[----:B------:R-:W-:Y:S01]  /*0b40*/  DMUL R4, R4, 8.11296384146066816958e+31 ;  /* 0x4690000004047828 */ /* 0x000fe20000000000 */
[----:B------:R-:W-:Y:S02]  /*0b50*/  IMAD.MOV.U32 R8, RZ, RZ, RZ ;  /* 0x000000ffff087224 */ /* 0x000fe400078e00ff */
[----:B------:R-:W-:Y:S02]  /*0b60*/  IMAD.MOV.U32 R12, RZ, RZ, 0x0 ;  /* 0x00000000ff0c7424 */ /* 0x000fe400078e00ff */
[----:B------:R-:W-:Y:S01]  /*0b70*/  IMAD.MOV.U32 R13, RZ, RZ, 0x3fd80000 ;  /* 0x3fd80000ff0d7424 */ /* 0x000fe200078e00ff */
[----:B------:R-:W0:Y:S02]  /*0b80*/  MUFU.RSQ64H R9, R5 ;  /* 0x0000000500097308 */ /* 0x000e240000001c00 */
[----:B0-----:R-:W-:-:S08]  /*0b90*/  DMUL R10, R8, R8 ;  /* 0x00000008080a7228 */ /* 0x001fd00000000000 */
[----:B------:R-:W-:-:S08]  /*0ba0*/  DFMA R10, R4, -R10, 1 ;  /* 0x3ff00000040a742b */ /* 0x000fd0000000080a */
[----:B------:R-:W-:Y:S02]  /*0bb0*/  DFMA R12, R10, R12, 0.5 ;  /* 0x3fe000000a0c742b */ /* 0x000fe4000000000c */
[----:B------:R-:W-:-:S08]  /*0bc0*/  DMUL R10, R8, R10 ;  /* 0x0000000a080a7228 */ /* 0x000fd00000000000 */
[----:B------:R-:W-:-:S08]  /*0bd0*/  DFMA R10, R12, R10, R8 ;  /* 0x0000000a0c0a722b */ /* 0x000fd00000000008 */
[----:B------:R-:W-:Y:S02]  /*0be0*/  DMUL R8, R4, R10 ;  /* 0x0000000a04087228 */ /* 0x000fe40000000000 */
[----:B------:R-:W-:-:S06]  /*0bf0*/  IADD3 R11, PT, PT, R11, -0x100000, RZ ;  /* 0xfff000000b0b7810 */ /* 0x000fcc0007ffe0ff */
[----:B------:R-:W-:-:S08]  /*0c00*/  DFMA R12, R8, -R8, R4 ;  /* 0x80000008080c722b */ /* 0x000fd00000000004 */
[----:B------:R-:W-:-:S10]  /*0c10*/  DFMA R8, R10, R12, R8 ;  /* 0x0000000c0a08722b */ /* 0x000fd40000000008 */
[----:B------:R-:W-:Y:S01]  /*0c20*/  VIADD R9, R9, 0xfcb00000 ;  /* 0xfcb0000009097836 */ /* 0x000fe20000000000 */
[----:B------:R-:W-:Y:S06]  /*0c30*/  BRA `(.L_x_31) ;  /* 0x0000000000047947 */ /* 0x000fec0003800000 */
.L_x_32:
[----:B------:R-:W-:-:S11]  /*0c40*/  DADD R8, R4, R4 ;  /* 0x0000000004087229 */ /* 0x000fd60000000004 */
.L_x_31:
[----:B------:R-:W-:Y:S05]  /*0c50*/  BSYNC.RECONVERGENT B2 ;  /* 0x0000000000027941 */ /* 0x000fea0003800200 */
.L_x_29:
[----:B------:R-:W-:-:S04]  /*0c60*/  IMAD.MOV.U32 R7, RZ, RZ, 0x0 ;  /* 0x00000000ff077424 */ /* 0x000fc800078e00ff */
[----:B------:R-:W-:Y:S05]  /*0c70*/  RET.REL.NODEC R6 `(compute_entropy_kernel) ;  /* 0xfffffff006e07950 */ /* 0x000fea0003c3ffff */
.L_x_33:
        /* <DEDUP_REMOVED lines=16> */
.L_x_89:


//--------------------- .text.compute_energy_kernel --------------------------
	.section	.text.compute_energy_kernel,"ax",@progbits
	.align	128
        .global         compute_energy_kernel
        .type           compute_energy_kernel,@function
        .size           compute_energy_kernel,(.L_x_93 - compute_energy_kernel)
        .other          compute_energy_kernel,@"STO_CUDA_ENTRY STV_DEFAULT"
compute_energy_kernel:
.text.compute_energy_kernel:
        /* <DEDUP_REMOVED lines=11> */
[----:B------:R1:W-:Y:S01]  /*00b0*/  STS [R4], RZ ;  /* 0x000000ff04007388 */ /* 0x0003e20000000800 */
[----:B---3--:R-:W-:-:S05]  /*00c0*/  IMAD R5, R3, UR8, R2 ;  /* 0x0000000803057c24 */ /* 0x008fca000f8e0202 */
[----:B0-----:R-:W-:-:S13]  /*00d0*/  ISETP.GE.AND P0, PT, R5, UR5, PT ;  /* 0x0000000505007c0c */ /* 0x001fda000bf06270 */
[----:B-12---:R-:W-:Y:S05]  /*00e0*/  @P0 BRA `(.L_x_35) ;  /* 0x0000000800340947 */ /* 0x006fea0003800000 */
[----:B------:R-:W0:Y:S08]  /*00f0*/  LDC.64 R6, c[0x0][0x388] ;  /* 0x0000e200ff067b82 */ /* 0x000e300000000a00 */
[----:B------:R-:W1:Y:S08]  /*0100*/  LDC.64 R8, c[0x0][0x390] ;  /* 0x0000e400ff087b82 */ /* 0x000e700000000a00 */
[----:B------:R-:W2:Y:S01]  /*0110*/  LDC.64 R14, c[0x0][0x380] ;  /* 0x0000e000ff0e7b82 */ /* 0x000ea20000000a00 */
[----:B0-----:R-:W-:-:S07]  /*0120*/  IMAD.WIDE R6, R5, 0x4, R6 ;  /* 0x0000000405067825 */ /* 0x001fce00078e0206 */
[----:B------:R-:W0:Y:S01]  /*0130*/  LDC.64 R10, c[0x0][0x398] ;  /* 0x0000e600ff0a7b82 */ /* 0x000e220000000a00 */
[----:B------:R-:W2:Y:S01]  /*0140*/  LDG.E R7, desc[UR6][R6.64] ;  /* 0x0000000606077981 */ /* 0x000ea2000c1e1900 */
[----:B-1----:R-:W-:-:S06]  /*0150*/  IMAD.WIDE R8, R5, 0x4, R8 ;  /* 0x0000000405087825 */ /* 0x002fcc00078e0208 */
[----:B------:R-:W3:Y:S01]  /*0160*/  LDG.E R9, desc[UR6][R8.64] ;  /* 0x0000000608097981 */ /* 0x000ee2000c1e1900 */
[----:B0-----:R-:W-:-:S05]  /*0170*/  IMAD.WIDE R10, R5, 0x4, R10 ;  /* 0x00000004050a7825 */ /* 0x001fca00078e020a */
[----:B------:R0:W5:Y:S01]  /*0180*/  LDG.E R5, desc[UR6][R10.64] ;  /* 0x000000060a057981 */ /* 0x000162000c1e1900 */
[----:B--2---:R-:W-:-:S05]  /*0190*/  IMAD.WIDE.U32 R12, R7, 0x4, R14 ;  /* 0x00000004070c7825 */ /* 0x004fca00078e000e */
[----:B------:R-:W2:Y:S01]  /*01a0*/  LDG.E R0, desc[UR6][R12.64] ;  /* 0x000000060c007981 */ /* 0x000ea2000c1e1900 */
[----:B---3--:R-:W-:-:S06]  /*01b0*/  IMAD.WIDE.U32 R14, R9, 0x4, R14 ;  /* 0x00000004090e7825 */ /* 0x008fcc00078e000e */
[----:B------:R-:W2:Y:S01]  /*01c0*/  LDG.E R15, desc[UR6][R14.64] ;  /* 0x000000060e0f7981 */ /* 0x000ea2000c1e1900 */
[----:B------:R-:W-:Y:S01]  /*01d0*/  BSSY.RECONVERGENT B1, `(.L_x_36) ;  /* 0x000006a000017945 */ /* 0x000fe20003800200 */
[----:B--2---:R-:W-:-:S04]  /*01e0*/  FADD R0, R0, -R15 ;  /* 0x8000000f00007221 */ /* 0x004fc80000000000 */
[----:B------:R-:W-:-:S04]  /*01f0*/  FMUL R6, R0, 0.63661974668502807617 ;  /* 0x3f22f98300067820 */ /* 0x000fc80000400000 */
[----:B------:R-:W1:Y:S01]  /*0200*/  F2I.NTZ R16, R6 ;  /* 0x0000000600107305 */ /* 0x000e620000203100 */
[----:B------:R-:W-:Y:S02]  /*0210*/  FSETP.GE.AND P0, PT, |R0|, 105615, PT ;  /* 0x47ce47800000780b */ /* 0x000fe40003f06200 */
[----:B-1----:R-:W-:-:S05]  /*0220*/  I2FP.F32.S32 R7, R16 ;  /* 0x0000001000077245 */ /* 0x002fca0000201400 */
[----:B------:R-:W-:-:S04]  /*0230*/  FFMA R8, R7, -1.5707962512969970703, R0 ;  /* 0xbfc90fda07087823 */ /* 0x000fc80000000000 */
[----:B------:R-:W-:-:S04]  /*0240*/  FFMA R8, R7, -7.5497894158615963534e-08, R8 ;  /* 0xb3a2216807087823 */ /* 0x000fc80000000008 */
[----:B------:R-:W-:Y:S01]  /*0250*/  FFMA R8, R7, -5.3903029534742383927e-15, R8 ;  /* 0xa7c234c507087823 */ /* 0x000fe20000000008 */
[----:B0-----:R-:W-:Y:S06]  /*0260*/  @!P0 BRA `(.L_x_37) ;  /* 0x0000000400808947 */ /* 0x001fec0003800000 */
[----:B------:R-:W-:-:S13]  /*0270*/  FSETP.NEU.AND P0, PT, |R0|, +INF , PT ;  /* 0x7f8000000000780b */ /* 0x000fda0003f0d200 */
[----:B------:R-:W-:Y:S01]  /*0280*/  @!P0 FMUL R8, RZ, R0 ;  /* 0x00000000ff088220 */ /* 0x000fe20000400000 */
[----:B------:R-:W-:Y:S01]  /*0290*/  @!P0 IMAD.MOV.U32 R16, RZ, RZ, RZ ;  /* 0x000000ffff108224 */ /* 0x000fe200078e00ff */
[----:B------:R-:W-:Y:S06]  /*02a0*/  @!P0 BRA `(.L_x_37) ;  /* 0x0000000400708947 */ /* 0x000fec0003800000 */
[----:B------:R-:W-:Y:S01]  /*02b0*/  IMAD.SHL.U32 R7, R0, 0x100, RZ ;  /* 0x0000010000077824 */ /* 0x000fe200078e00ff */
[----:B------:R-:W0:Y:S01]  /*02c0*/  LDCU.64 UR8, c[0x4][0x40] ;  /* 0x01000800ff0877ac */ /* 0x000e220008000a00 */
[----:B------:R-:W-:Y:S02]  /*02d0*/  IMAD.MOV.U32 R6, RZ, RZ, RZ ;  /* 0x000000ffff067224 */ /* 0x000fe400078e00ff */
[----:B------:R-:W-:Y:S01]  /*02e0*/  IMAD.MOV.U32 R18, RZ, RZ, RZ ;  /* 0x000000ffff127224 */ /* 0x000fe200078e00ff */
[----:B------:R-:W-:Y:S01]  /*02f0*/  LOP3.LUT R7, R7, 0x80000000, RZ, 0xfc, !PT ;  /* 0x8000000007077812 */ /* 0x000fe200078efcff */
[----:B------:R-:W-:Y:S01]  /*0300*/  UMOV UR5, URZ ;  /* 0x000000ff00057c82 */ /* 0x000fe20008000000 */
[----:B------:R-:W-:-:S05]  /*0310*/  UMOV UR4, URZ ;  /* 0x000000ff00047c82 */ /* 0x000fca0008000000 */
.L_x_38:
[----:B0-----:R-:W-:Y:S01]  /*0320*/  IMAD.U32 R10, RZ, RZ, UR8 ;  /* 0x00000008ff0a7e24 */ /* 0x001fe2000f8e00ff */
[----:B------:R-:W-:-:S05]  /*0330*/  MOV R11, UR9 ;  /* 0x00000009000b7c02 */ /* 0x000fca0008000f00 */
[----:B------:R-:W2:Y:S01]  /*0340*/  LDG.E.CONSTANT R8, desc[UR6][R10.64] ;  /* 0x000000060a087981 */ /* 0x000ea2000c1e9900 */
[----:B------:R-:W-:Y:S01]  /*0350*/  UIADD3 UR4, UPT, UPT, UR4, 0x1, URZ ;  /* 0x0000000104047890 */ /* 0x000fe2000fffe0ff */
[C---:B------:R-:W-:Y:S01]  /*0360*/  ISETP.EQ.AND P0, PT, R18.reuse, RZ, PT ;  /* 0x000000ff1200720c */ /* 0x040fe20003f02270 */
[----:B------:R-:W-:Y:S01]  /*0370*/  UIADD3 UR8, UP1, UPT, UR8, 0x4, URZ ;  /* 0x0000000408087890 */ /* 0x000fe2000ff3e0ff */
[C---:B------:R-:W-:Y:S01]  /*0380*/  ISETP.EQ.AND P1, PT, R18.reuse, 0x4, PT ;  /* 0x000000041200780c */ /* 0x040fe20003f22270 */
[----:B------:R-:W-:Y:S01]  /*0390*/  UISETP.NE.AND UP0, UPT, UR4, 0x6, UPT ;  /* 0x000000060400788c */ /* 0x000fe2000bf05270 */
[C---:B------:R-:W-:Y:S01]  /*03a0*/  ISETP.EQ.AND P2, PT, R18.reuse, 0x8, PT ;  /* 0x000000081200780c */ /* 0x040fe20003f42270 */
[----:B------:R-:W-:Y:S01]  /*03b0*/  UIADD3.X UR9, UPT, UPT, URZ, UR9, URZ, UP1, !UPT ;  /* 0x00000009ff097290 */ /* 0x000fe20008ffe4ff */
[C---:B------:R-:W-:Y:S02]  /*03c0*/  ISETP.EQ.AND P3, PT, R18.reuse, 0xc, PT ;  /* 0x0000000c1200780c */ /* 0x040fe40003f62270 */
[----:B------:R-:W-:-:S02]  /*03d0*/  ISETP.EQ.AND P4, PT, R18, 0x10, PT ;  /* 0x000000101200780c */ /* 0x000fc40003f82270 */
[C---:B------:R-:W-:Y:S01]  /*03e0*/  ISETP.EQ.AND P5, PT, R18.reuse, 0x14, PT ;  /* 0x000000141200780c */ /* 0x040fe20003fa2270 */
[----:B------:R-:W-:Y:S02]  /*03f0*/  VIADD R18, R18, 0x4 ;  /* 0x0000000412127836 */ /* 0x000fe40000000000 */
[----:B--2---:R-:W-:-:S03]  /*0400*/  IMAD.WIDE.U32 R8, R8, R7, RZ ;  /* 0x0000000708087225 */ /* 0x004fc600078e00ff */
[----:B------:R-:W-:-:S04]  /*0410*/  IADD3 R8, P6, PT, R8, R6, RZ ;  /* 0x0000000608087210 */ /* 0x000fc80007fde0ff */
[----:B------:R-:W-:Y:S01]  /*0420*/  IADD3.X R6, PT, PT, R9, UR5, RZ, P6, !PT ;  /* 0x0000000509067c10 */ /* 0x000fe2000b7fe4ff */
[--C-:B------:R-:W-:Y:S01]  /*0430*/  @P0 IMAD.MOV.U32 R12, RZ, RZ, R8.reuse ;  /* 0x000000ffff0c0224 */ /* 0x100fe200078e0008 */
[----:B------:R-:W-:Y:S01]  /*0440*/  @P4 MOV R16, R8 ;  /* 0x0000000800104202 */ /* 0x000fe20000000f00 */
[--C-:B------:R-:W-:Y:S02]  /*0450*/  @P1 IMAD.MOV.U32 R13, RZ, RZ, R8.reuse ;  /* 0x000000ffff0d1224 */ /* 0x100fe400078e0008 */
[--C-:B------:R-:W-:Y:S02]  /*0460*/  @P2 IMAD.MOV.U32 R14, RZ, RZ, R8.reuse ;  /* 0x000000ffff0e2224 */ /* 0x100fe400078e0008 */
[--C-:B------:R-:W-:Y:S02]  /*0470*/  @P3 IMAD.MOV.U32 R15, RZ, RZ, R8.reuse ;  /* 0x000000ffff0f3224 */ /* 0x100fe400078e0008 */
[----:B------:R-:W-:Y:S01]  /*0480*/  @P5 IMAD.MOV.U32 R17, RZ, RZ, R8 ;  /* 0x000000ffff115224 */ /* 0x000fe200078e0008 */
[----:B------:R-:W-:Y:S06]  /*0490*/  BRA.U UP0, `(.L_x_38) ;  /* 0xfffffffd00a07547 */ /* 0x000fec000b83ffff */
[----:B------:R-:W-:Y:S01]  /*04a0*/  SHF.R.U32.HI R7, RZ, 0x17, R0 ;  /* 0x00000017ff077819 */ /* 0x000fe20000011600 */
[----:B------:R-:W-:Y:S03]  /*04b0*/  BSSY.RECONVERGENT B2, `(.L_x_39) ;  /* 0x0000029000027945 */ /* 0x000fe60003800200 */
[C---:B------:R-:W-:Y:S02]  /*04c0*/  LOP3.LUT R8, R7.reuse, 0xe0, RZ, 0xc0, !PT ;  /* 0x000000e007087812 */ /* 0x040fe400078ec0ff */
[----:B------:R-:W-:-:S03]  /*04d0*/  LOP3.LUT P6, RZ, R7, 0x1f, RZ, 0xc0, !PT ;  /* 0x0000001f07ff7812 */ /* 0x000fc600078cc0ff */
[----:B------:R-:W-:-:S05]  /*04e0*/  VIADD R8, R8, 0xffffff80 ;  /* 0xffffff8008087836 */ /* 0x000fca0000000000 */
[----:B------:R-:W-:-:S05]  /*04f0*/  SHF.R.U32.HI R8, RZ, 0x5, R8 ;  /* 0x00000005ff087819 */ /* 0x000fca0000011608 */
[----:B------:R-:W-:-:S05]  /*0500*/  IMAD.U32 R11, R8, -0x4, RZ ;  /* 0xfffffffc080b7824 */ /* 0x000fca00078e00ff */
[C---:B------:R-:W-:Y:S02]  /*0510*/  ISETP.EQ.AND P3, PT, R11.reuse, -0x18, PT ;  /* 0xffffffe80b00780c */ /* 0x040fe40003f62270 */
[C---:B------:R-:W-:Y:S02]  /*0520*/  ISETP.EQ.AND P4, PT, R11.reuse, -0x14, PT ;  /* 0xffffffec0b00780c */ /* 0x040fe40003f82270 */
[C---:B------:R-:W-:Y:S02]  /*0530*/  ISETP.EQ.AND P2, PT, R11.reuse, -0x10, PT ;  /* 0xfffffff00b00780c */ /* 0x040fe40003f42270 */
[C---:B------:R-:W-:Y:S02]  /*0540*/  ISETP.EQ.AND P1, PT, R11.reuse, -0xc, PT ;  /* 0xfffffff40b00780c */ /* 0x040fe40003f22270 */
[C---:B------:R-:W-:Y:S02]  /*0550*/  ISETP.EQ.AND P0, PT, R11.reuse, -0x8, PT ;  /* 0xfffffff80b00780c */ /* 0x040fe40003f02270 */
[----:B------:R-:W-:-:S03]  /*0560*/  ISETP.EQ.AND P5, PT, R11, RZ, PT ;  /* 0x000000ff0b00720c */ /* 0x000fc60003fa2270 */
[----:B------:R-:W-:Y:S02]  /*0570*/  @P3 MOV R8, R12 ;  /* 0x0000000c00083202 */ /* 0x000fe40000000f00 */
[C---:B------:R-:W-:Y:S01]  /*0580*/  ISETP.EQ.AND P3, PT, R11.reuse, -0x4, PT ;  /* 0xfffffffc0b00780c */ /* 0x040fe20003f62270 */
[----:B------:R-:W-:Y:S02]  /*0590*/  @P4 IMAD.MOV.U32 R9, RZ, RZ, R12 ;  /* 0x000000ffff094224 */ /* 0x000fe400078e000c */
[----:B------:R-:W-:Y:S01]  /*05a0*/  @P4 IMAD.MOV.U32 R8, RZ, RZ, R13 ;  /* 0x000000ffff084224 */ /* 0x000fe200078e000d */
[----:B------:R-:W-:Y:S01]  /*05b0*/  ISETP.EQ.AND P4, PT, R11, 0x4, PT ;  /* 0x000000040b00780c */ /* 0x000fe20003f82270 */
[----:B------:R-:W-:Y:S02]  /*05c0*/  @P2 IMAD.MOV.U32 R8, RZ, RZ, R14 ;  /* 0x000000ffff082224 */ /* 0x000fe400078e000e */
[----:B------:R-:W-:Y:S02]  /*05d0*/  @P1 IMAD.MOV.U32 R8, RZ, RZ, R15 ;  /* 0x000000ffff081224 */ /* 0x000fe400078e000f */
[----:B------:R-:W-:-:S02]  /*05e0*/  @P0 IMAD.MOV.U32 R8, RZ, RZ, R16 ;  /* 0x000000ffff080224 */ /* 0x000fc400078e0010 */
[----:B------:R-:W-:Y:S01]  /*05f0*/  @P2 IMAD.MOV.U32 R9, RZ, RZ, R13 ;  /* 0x000000ffff092224 */ /* 0x000fe200078e000d */
[----:B------:R-:W-:Y:S01]  /*0600*/  @P1 MOV R9, R14 ;  /* 0x0000000e00091202 */ /* 0x000fe20000000f00 */
[----:B------:R-:W-:Y:S01]  /*0610*/  @P0 IMAD.MOV.U32 R9, RZ, RZ, R15 ;  /* 0x000000ffff090224 */ /* 0x000fe200078e000f */
[----:B------:R-:W-:Y:S01]  /*0620*/  @P3 MOV R8, R17 ;  /* 0x0000001100083202 */ /* 0x000fe20000000f00 */
[----:B------:R-:W-:Y:S02]  /*0630*/  @P5 IMAD.MOV.U32 R8, RZ, RZ, R6 ;  /* 0x000000ffff085224 */ /* 0x000fe400078e0006 */
[----:B------:R-:W-:Y:S02]  /*0640*/  @P3 IMAD.MOV.U32 R9, RZ, RZ, R16 ;  /* 0x000000ffff093224 */ /* 0x000fe400078e0010 */
[----:B------:R-:W-:Y:S02]  /*0650*/  @P5 IMAD.MOV.U32 R9, RZ, RZ, R17 ;  /* 0x000000ffff095224 */ /* 0x000fe400078e0011 */
[----:B------:R-:W-:-:S02]  /*0660*/  @P4 IMAD.MOV.U32 R9, RZ, RZ, R6 ;  /* 0x000000ffff094224 */ /* 0x000fc400078e0006 */
[----:B------:R-:W-:Y:S01]  /*0670*/  IMAD.MOV.U32 R10, RZ, RZ, R8 ;  /* 0x000000ffff0a7224 */ /* 0x000fe200078e0008 */
[----:B------:R-:W-:Y:S06]  /*0680*/  @!P6 BRA `(.L_x_40) ;  /* 0x00000000002ce947 */ /* 0x000fec0003800000 */
[----:B------:R-:W-:Y:S01]  /*0690*/  @P2 MOV R8, R12 ;  /* 0x0000000c00082202 */ /* 0x000fe20000000f00 */
[----:B------:R-:W-:Y:S01]  /*06a0*/  @P1 IMAD.MOV.U32 R8, RZ, RZ, R13 ;  /* 0x000000ffff081224 */ /* 0x000fe200078e000d */
[----:B------:R-:W-:Y:S01]  /*06b0*/  LOP3.LUT R7, R7, 0x1f, RZ, 0xc0, !PT ;  /* 0x0000001f07077812 */ /* 0x000fe200078ec0ff */
[----:B------:R-:W-:Y:S01]  /*06c0*/  @P0 IMAD.MOV.U32 R8, RZ, RZ, R14 ;  /* 0x000000ffff080224 */ /* 0x000fe200078e000e */
[----:B------:R-:W-:Y:S01]  /*06d0*/  ISETP.EQ.AND P0, PT, R11, 0x8, PT ;  /* 0x000000080b00780c */ /* 0x000fe20003f02270 */
[----:B------:R-:W-:Y:S01]  /*06e0*/  @P3 IMAD.MOV.U32 R8, RZ, RZ, R15 ;  /* 0x000000ffff083224 */ /* 0x000fe200078e000f */
[----:B------:R-:W-:Y:S01]  /*06f0*/  SHF.L.W.U32.HI R10, R9, R7, R10 ;  /* 0x00000007090a7219 */ /* 0x000fe20000010e0a */
[----:B------:R-:W-:Y:S01]  /*0700*/  @P5 IMAD.MOV.U32 R8, RZ, RZ, R16 ;  /* 0x000000ffff085224 */ /* 0x000fe200078e0010 */
[----:B------:R-:W-:-:S09]  /*0710*/  @P4 MOV R8, R17 ;  /* 0x0000001100084202 */ /* 0x000fd20000000f00 */
[----:B------:R-:W-:-:S05]  /*0720*/  @P0 IMAD.MOV.U32 R8, RZ, RZ, R6 ;  /* 0x000000ffff080224 */ /* 0x000fca00078e0006 */
[----:B------:R-:W-:-:S07]  /*0730*/  SHF.L.W.U32.HI R9, R8, R7, R9 ;  /* 0x0000000708097219 */ /* 0x000fce0000010e09 */
.L_x_40:
[----:B------:R-:W-:Y:S05]  /*0740*/  BSYNC.RECONVERGENT B2 ;  /* 0x0000000000027941 */ /* 0x000fea0003800200 */
.L_x_39:
[C-C-:B------:R-:W-:Y:S01]  /*0750*/  SHF.L.W.U32.HI R11, R9.reuse, 0x2, R10.reuse ;  /* 0x00000002090b7819 */ /* 0x140fe20000010e0a */
[----:B------:R-:W-:Y:S01]  /*0760*/  IMAD.SHL.U32 R9, R9, 0x4, RZ ;  /* 0x0000000409097824 */ /* 0x000fe200078e00ff */
[----:B------:R-:W-:Y:S01]  /*0770*/  UMOV UR4, 0x54442d19 ;  /* 0x54442d1900047882 */ /* 0x000fe20000000000 */
[----:B------:R-:W-:Y:S01]  /*0780*/  UMOV UR5, 0x3bf921fb ;  /* 0x3bf921fb00057882 */ /* 0x000fe20000000000 */
[----:B------:R-:W-:Y:S02]  /*0790*/  SHF.R.S32.HI R6, RZ, 0x1f, R11 ;  /* 0x0000001fff067819 */ /* 0x000fe4000001140b */
[----:B------:R-:W-:Y:S02]  /*07a0*/  SHF.R.U32.HI R10, RZ, 0x1e, R10 ;  /* 0x0000001eff0a7819 */ /* 0x000fe4000001160a */
[C---:B------:R-:W-:Y:S02]  /*07b0*/  LOP3.LUT R8, R6.reuse, R9, RZ, 0x3c, !PT ;  /* 0x0000000906087212 */ /* 0x040fe400078e3cff */
[----:B------:R-:W-:-:S02]  /*07c0*/  LOP3.LUT R9, R6, R11, RZ, 0x3c, !PT ;  /* 0x0000000b06097212 */ /* 0x000fc400078e3cff */
[----:B------:R-:W-:Y:S02]  /*07d0*/  ISETP.GE.AND P0, PT, R0, RZ, PT ;  /* 0x000000ff0000720c */ /* 0x000fe40003f06270 */
[----:B------:R-:W0:Y:S01]  /*07e0*/  I2F.F64.S64 R6, R8 ;  /* 0x0000000800067312 */ /* 0x000e220000301c00 */
[C---:B------:R-:W-:Y:S02]  /*07f0*/  LOP3.LUT R0, R11.reuse, R0, RZ, 0x3c, !PT ;  /* 0x000000000b007212 */ /* 0x040fe400078e3cff */
[----:B------:R-:W-:Y:S02]  /*0800*/  LEA.HI R16, R11, R10, RZ, 0x1 ;  /* 0x0000000a0b107211 */ /* 0x000fe400078f08ff */
[----:B------:R-:W-:-:S03]  /*0810*/  ISETP.GE.AND P1, PT, R0, RZ, PT ;  /* 0x000000ff0000720c */ /* 0x000fc60003f26270 */
[----:B------:R-:W-:-:S05]  /*0820*/  IMAD.MOV R0, RZ, RZ, -R16 ;  /* 0x000000ffff007224 */ /* 0x000fca00078e0a10 */
[----:B------:R-:W-:Y:S01]  /*0830*/  @!P0 MOV R16, R0 ;  /* 0x0000000000108202 */ /* 0x000fe20000000f00 */
[----:B0-----:R-:W-:-:S10]  /*0840*/  DMUL R6, R6, UR4 ;  /* 0x0000000406067c28 */ /* 0x001fd40008000000 */
[----:B------:R-:W0:Y:S02]  /*0850*/  F2F.F32.F64 R6, R6 ;  /* 0x0000000600067310 */ /* 0x000e240000301000 */
[----:B0-----:R-:W-:-:S07]  /*0860*/  FSEL R8, -R6, R6, !P1 ;  /* 0x0000000606087208 */ /* 0x001fce0004800100 */
.L_x_37:
[----:B------:R-:W-:Y:S05]  /*0870*/  BSYNC.RECONVERGENT B1 ;  /* 0x0000000000017941 */ /* 0x000fea0003800200 */
.L_x_36:
[----:B------:R-:W-:Y:S02]  /*0880*/  IMAD.MOV.U32 R0, RZ, RZ, 0x37cbac00 ;  /* 0x37cbac00ff007424 */ /* 0x000fe400078e00ff */
[----:B------:R-:W-:Y:S01]  /*0890*/  FMUL R7, R8, R8 ;  /* 0x0000000808077220 */ /* 0x000fe20000400000 */
[----:B------:R-:W-:Y:S01]  /*08a0*/  LOP3.LUT R6, R16, 0x1, RZ, 0xc0, !PT ;  /* 0x0000000110067812 */ /* 0x000fe200078ec0ff */
[----:B------:R-:W-:Y:S02]  /*08b0*/  HFMA2 R11, -RZ, RZ, 1.541015625, -0.052001953125 ;  /* 0x3e2aaaa8ff0b7431 */ /* 0x000fe400000001ff */
[----:B------:R-:W-:Y:S02]  /*08c0*/  IMAD.MOV.U32 R10, RZ, RZ, 0x3c0885e4 ;  /* 0x3c0885e4ff0a7424 */ /* 0x000fe400078e00ff */
[----:B------:R-:W-:Y:S01]  /*08d0*/  FFMA R0, R7, R0, -0.0013887860113754868507 ;  /* 0xbab607ed07007423 */ /* 0x000fe20000000000 */
[----:B------:R-:W-:Y:S01]  /*08e0*/  ISETP.NE.U32.AND P0, PT, R6, 0x1, PT ;  /* 0x000000010600780c */ /* 0x000fe20003f05070 */
[----:B------:R-:W-:-:S03]  /*08f0*/  VIADD R16, R16, 0x1 ;  /* 0x0000000110107836 */ /* 0x000fc60000000000 */
[----:B------:R-:W-:Y:S02]  /*0900*/  FSEL R6, R0, -0.00019574658654164522886, P0 ;  /* 0xb94d415300067808 */ /* 0x000fe40000000000 */
[----:B------:R-:W-:Y:S02]  /*0910*/  FSEL R10, R10, 0.041666727513074874878, !P0 ;  /* 0x3d2aaabb0a0a7808 */ /* 0x000fe40004000000 */
[----:B------:R-:W-:Y:S02]  /*0920*/  LOP3.LUT P1, RZ, R16, 0x2, RZ, 0xc0, !PT ;  /* 0x0000000210ff7812 */ /* 0x000fe4000782c0ff */
[----:B------:R-:W-:Y:S01]  /*0930*/  FSEL R0, R8, 1, !P0 ;  /* 0x3f80000008007808 */ /* 0x000fe20004000000 */
[----:B------:R-:W-:Y:S01]  /*0940*/  FFMA R6, R7, R6, R10 ;  /* 0x0000000607067223 */ /* 0x000fe2000000000a */
[----:B------:R-:W-:-:S03]  /*0950*/  FSEL R11, -R11, -0.4999999701976776123, !P0 ;  /* 0xbeffffff0b0b7808 */ /* 0x000fc60004000100 */
[C---:B------:R-:W-:Y:S02]  /*0960*/  FFMA R9, R7.reuse, R0, RZ ;  /* 0x0000000007097223 */ /* 0x040fe400000000ff */
[----:B------:R-:W-:-:S04]  /*0970*/  FFMA R6, R7, R6, R11 ;  /* 0x0000000607067223 */ /* 0x000fc8000000000b */
[----:B------:R-:W-:-:S04]  /*0980*/  FFMA R0, R9, R6, R0 ;  /* 0x0000000609007223 */ /* 0x000fc80000000000 */
[----:B------:R-:W-:-:S04]  /*0990*/  @P1 FADD R0, RZ, -R0 ;  /* 0x80000000ff001221 */ /* 0x000fc80000000000 */
[----:B-----5:R-:W-:-:S05]  /*09a0*/  FMUL R5, R5, -R0 ;  /* 0x8000000005057220 */ /* 0x020fca0000400000 */
[----:B------:R0:W-:Y:S02]  /*09b0*/  STS [R4], R5 ;  /* 0x0000000504007388 */ /* 0x0001e40000000800 */
.L_x_35:
[----:B------:R-:W-:Y:S05]  /*09c0*/  BSYNC.RECONVERGENT B0 ;  /* 0x0000000000007941 */ /* 0x000fea0003800200 */
.L_x_34:
[----:B------:R-:W-:Y:S01]  /*09d0*/  BAR.SYNC.DEFER_BLOCKING 0x0 ;  /* 0x0000000000007b1d */ /* 0x000fe20000010000 */
[----:B------:R-:W-:Y:S02]  /*09e0*/  ISETP.GE.U32.AND P0, PT, R3, 0x2, PT ;  /* 0x000000020300780c */ /* 0x000fe40003f06070 */
[----:B------:R-:W-:-:S11]  /*09f0*/  ISETP.NE.AND P1, PT, R2, RZ, PT ;  /* 0x000000ff0200720c */ /* 0x000fd60003f25270 */
[----:B------:R-:W-:Y:S05]  /*0a00*/  @!P0 BRA `(.L_x_41) ;  /* 0x00000000002c8947 */ /* 0x000fea0003800000 */
.L_x_42:
[----:B------:R-:W-:-:S04]  /*0a10*/  SHF.R.U32.HI R7, RZ, 0x1, R3 ;  /* 0x00000001ff077819 */ /* 0x000fc80000011603 */
[----:B------:R-:W-:-:S13]  /*0a20*/  ISETP.GE.U32.AND P0, PT, R2, R7, PT ;  /* 0x000000070200720c */ /* 0x000fda0003f06070 */
[----:B------:R-:W-:Y:S01]  /*0a30*/  @!P0 IMAD R0, R7, 0x4, R4 ;  /* 0x0000000407008824 */ /* 0x000fe200078e0204 */
[----:B0-----:R-:W-:Y:S05]  /*0a40*/  @!P0 LDS R5, [R4] ;  /* 0x0000000004058984 */ /* 0x001fea0000000800 */
[----:B------:R-:W0:Y:S02]  /*0a50*/  @!P0 LDS R0, [R0] ;  /* 0x0000000000008984 */ /* 0x000e240000000800 */
[----:B0-----:R-:W-:-:S05]  /*0a60*/  @!P0 FADD R5, R0, R5 ;  /* 0x0000000500058221 */ /* 0x001fca0000000000 */
[----:B------:R1:W-:Y:S01]  /*0a70*/  @!P0 STS [R4], R5 ;  /* 0x0000000504008388 */ /* 0x0003e20000000800 */
[----:B------:R-:W-:Y:S01]  /*0a80*/  BAR.SYNC.DEFER_BLOCKING 0x0 ;  /* 0x0000000000007b1d */ /* 0x000fe20000010000 */
[----:B------:R-:W-:Y:S01]  /*0a90*/  ISETP.GT.U32.AND P0, PT, R3, 0x3, PT ;  /* 0x000000030300780c */ /* 0x000fe20003f04070 */
[----:B------:R-:W-:-:S12]  /*0aa0*/  IMAD.MOV.U32 R3, RZ, RZ, R7 ;  /* 0x000000ffff037224 */ /* 0x000fd800078e0007 */
[----:B-1----:R-:W-:Y:S05]  /*0ab0*/  @P0 BRA `(.L_x_42) ;  /* 0xfffffffc00d40947 */ /* 0x002fea000383ffff */
.L_x_41:
[----:B------:R-:W-:Y:S05]  /*0ac0*/  @P1 EXIT ;  /* 0x000000000000194d */ /* 0x000fea0003800000 */
[----:B------:R-:W1:Y:S01]  /*0ad0*/  S2UR UR5, SR_CgaCtaId ;  /* 0x00000000000579c3 */ /* 0x000e620000008800 */
[----:B------:R-:W-:-:S07]  /*0ae0*/  UMOV UR4, 0x400 ;  /* 0x0000040000047882 */ /* 0x000fce0000000000 */
[----:B------:R-:W2:Y:S01]  /*0af0*/  LDC.64 R2, c[0x0][0x3a8] ;  /* 0x0000ea00ff027b82 */ /* 0x000ea20000000a00 */
[----:B-1----:R-:W-:-:S09]  /*0b00*/  ULEA UR4, UR5, UR4, 0x18 ;  /* 0x0000000405047291 */ /* 0x002fd2000f8ec0ff */
[----:B0-----:R-:W2:Y:S04]  /*0b10*/  LDS R5, [UR4] ;  /* 0x00000004ff057984 */ /* 0x001ea80008000800 */
[----:B--2---:R-:W-:Y:S01]  /*0b20*/  REDG.E.ADD.F32.FTZ.RN.STRONG.GPU desc[UR6][R2.64], R5 ;  /* 0x00000005020079a6 */ /* 0x004fe2000c12f306 */
[----:B------:R-:W-:Y:S05]  /*0b30*/  EXIT ;  /* 0x000000000000794d */ /* 0x000fea0003800000 */
.L_x_43:
        /* <DEDUP_REMOVED lines=12> */
.L_x_93:


//--------------------- .text.evolve_oscillators_kernel --------------------------
	.section	.text.evolve_oscillators_kernel,"ax",@progbits
	.align	128
        .global         evolve_oscillators_kernel
        .type           evolve_oscillators_kernel,@function
        .size           evolve_oscillators_kernel,(.L_x_94 - evolve_oscillators_kernel)
        .other          evolve_oscillators_kernel,@"STO_CUDA_ENTRY STV_DEFAULT"
evolve_oscillators_kernel:
.text.evolve_oscillators_kernel:
[----:B------:R-:W-:Y:S01]  /*0000*/  LDC R1, c[0x0][0x37c] ;  /* 0x0000df00ff017b82 */ /* 0x000fe20000000800 */
[----:B------:R-:W0:Y:S07]  /*0010*/  S2R R0, SR_TID.X ;  /* 0x0000000000007919 */ /* 0x000e2e0000002100 */
[----:B------:R-:W0:Y:S01]  /*0020*/  S2UR UR4, SR_CTAID.X ;  /* 0x00000000000479c3 */ /* 0x000e220000002500 */
[----:B------:R-:W1:Y:S07]  /*0030*/  LDCU UR5, c[0x0][0x398] ;  /* 0x00007300ff0577ac */ /* 0x000e6e0008000800 */
[----:B------:R-:W0:Y:S02]  /*0040*/  LDC R9, c[0x0][0x360] ;  /* 0x0000d800ff097b82 */ /* 0x000e240000000800 */
[----:B0-----:R-:W-:-:S05]  /*0050*/  IMAD R9, R9, UR4, R0 ;  /* 0x0000000409097c24 */ /* 0x001fca000f8e0200 */
[----:B-1----:R-:W-:-:S13]  /*0060*/  ISETP.GE.AND P0, PT, R9, UR5, PT ;  /* 0x0000000509007c0c */ /* 0x002fda000bf06270 */
[----:B------:R-:W-:Y:S05]  /*0070*/  @P0 EXIT ;  /* 0x000000000000094d */ /* 0x000fea0003800000 */
[----:B------:R-:W0:Y:S01]  /*0080*/  LDC.64 R6, c[0x0][0x390] ;  /* 0x0000e400ff067b82 */ /* 0x000e220000000a00 */
[----:B------:R-:W1:Y:S01]  /*0090*/  LDCU.64 UR4, c[0x0][0x358] ;  /* 0x00006b00ff0477ac */ /* 0x000e620008000a00 */
[----:B------:R-:W2:Y:S06]  /*00a0*/  LDCU UR6, c[0x0][0x39c] ;  /* 0x00007380ff0677ac */ /* 0x000eac0008000800 */
[----:B------:R-:W3:Y:S08]  /*00b0*/  LDC.64 R2, c[0x0][0x388] ;  /* 0x0000e200ff027b82 */ /* 0x000ef00000000a00 */
[----:B------:R-:W4:Y:S01]  /*00c0*/  LDC.64 R4, c[0x0][0x380] ;  /* 0x0000e000ff047b82 */ /* 0x000f220000000a00 */
[----:B0-----:R-:W-:-:S06]  /*00d0*/  IMAD.WIDE R6, R9, 0x4, R6 ;  /* 0x0000000409067825 */ /* 0x001fcc00078e0206 */
[----:B-1----:R-:W5:Y:S01]  /*00e0*/  LDG.E R7, desc[UR4][R6.64] ;  /* 0x0000000406077981 */ /* 0x002f62000c1e1900 */
[----:B---3--:R-:W-:-:S05]  /*00f0*/  IMAD.WIDE R2, R9, 0x4, R2 ;  /* 0x0000000409027825 */ /* 0x008fca00078e0202 */
[----:B------:R-:W5:Y:S01]  /*0100*/  LDG.E R8, desc[UR4][R2.64] ;  /* 0x0000000402087981 */ /* 0x000f62000c1e1900 */
[----:B----4-:R-:W-:-:S05]  /*0110*/  IMAD.WIDE R4, R9, 0x4, R4 ;  /* 0x0000000409047825 */ /* 0x010fca00078e0204 */
[----:B------:R-:W3:Y:S01]  /*0120*/  LDG.E R0, desc[UR4][R4.64] ;  /* 0x0000000404007981 */ /* 0x000ee2000c1e1900 */
[----:B------:R-:W-:Y:S01]  /*0130*/  UMOV UR7, 0x400921fb ;  /* 0x400921fb00077882 */ /* 0x000fe20000000000 */
[----:B------:R-:W-:Y:S01]  /*0140*/  BSSY.RECONVERGENT B0, `(.L_x_44) ;  /* 0x0000011000007945 */ /* 0x000fe20003800200 */
[----:B-----5:R-:W-:-:S04]  /*0150*/  FFMA R9, R8, -0.10000000149011611938, R7 ;  /* 0xbdcccccd08097823 */ /* 0x020fc80000000007 */
[----:B--2---:R-:W-:-:S04]  /*0160*/  FFMA R11, R9, UR6, R8 ;  /* 0x00000006090b7c23 */ /* 0x004fc80008000008 */
[----:B---3--:R-:W-:-:S04]  /*0170*/  FFMA R13, R11, UR6, R0 ;  /* 0x000000060b0d7c23 */ /* 0x008fc80008000000 */
[----:B------:R-:W0:Y:S01]  /*0180*/  F2F.F64.F32 R8, R13 ;  /* 0x0000000d00087310 */ /* 0x000e220000201800 */
[----:B------:R-:W-:Y:S02]  /*0190*/  UMOV UR6, 0x54442d18 ;  /* 0x54442d1800067882 */ /* 0x000fe40000000000 */
[----:B0-----:R-:W-:-:S14]  /*01a0*/  DSETP.GT.AND P0, PT, R8, UR6, PT ;  /* 0x0000000608007e2a */ /* 0x001fdc000bf04000 */
[----:B------:R-:W-:Y:S05]  /*01b0*/  @!P0 BRA `(.L_x_45) ;  /* 0x0000000000248947 */ /* 0x000fea0003800000 */
[----:B------:R-:W-:Y:S01]  /*01c0*/  BSSY.RECONVERGENT B1, `(.L_x_45) ;  /* 0x0000008000017945 */ /* 0x000fe20003800200 */
[----:B------:R-:W-:Y:S01]  /*01d0*/  UMOV UR8, 0x54442d18 ;  /* 0x54442d1800087882 */ /* 0x000fe20000000000 */
[----:B------:R-:W-:-:S05]  /*01e0*/  UMOV UR9, 0x401921fb ;  /* 0x401921fb00097882 */ /* 0x000fca0000000000 */
.L_x_46:
[----:B------:R-:W-:-:S06]  /*01f0*/  DADD R6, R8, -UR8 ;  /* 0x8000000808067e29 */ /* 0x000fcc0008000000 */
[----:B------:R-:W0:Y:S08]  /*0200*/  F2F.F32.F64 R13, R6 ;  /* 0x00000006000d7310 */ /* 0x000e300000301000 */
[----:B0-----:R-:W0:Y:S02]  /*0210*/  F2F.F64.F32 R8, R13 ;  /* 0x0000000d00087310 */ /* 0x001e240000201800 */
[----:B0-----:R-:W-:-:S14]  /*0220*/  DSETP.GT.AND P0, PT, R8, UR6, PT ;  /* 0x0000000608007e2a */ /* 0x001fdc000bf04000 */
[----:B------:R-:W-:Y:S05]  /*0230*/  @P0 BRA `(.L_x_46) ;  /* 0xfffffffc00ec0947 */ /* 0x000fea000383ffff */
[----:B------:R-:W-:Y:S05]  /*0240*/  BSYNC.RECONVERGENT B1 ;  /* 0x0000000000017941 */ /* 0x000fea0003800200 */
.L_x_45:
[----:B------:R-:W-:Y:S05]  /*0250*/  BSYNC.RECONVERGENT B0 ;  /* 0x0000000000007941 */ /* 0x000fea0003800200 */
.L_x_44:
[----:B------:R-:W0:Y:S01]  /*0260*/  F2F.F64.F32 R6, R13 ;  /* 0x0000000d00067310 */ /* 0x000e220000201800 */
[----:B------:R-:W-:Y:S01]  /*0270*/  UMOV UR6, 0x54442d18 ;  /* 0x54442d1800067882 */ /* 0x000fe20000000000 */
[----:B------:R-:W-:Y:S01]  /*0280*/  UMOV UR7, 0x400921fb ;  /* 0x400921fb00077882 */ /* 0x000fe20000000000 */
[----:B------:R-:W-:Y:S01]  /*0290*/  BSSY.RECONVERGENT B0, `(.L_x_47) ;  /* 0x000000c000007945 */ /* 0x000fe20003800200 */
[----:B0-----:R-:W-:-:S14]  /*02a0*/  DSETP.GEU.AND P0, PT, R6, -UR6, PT ;  /* 0x8000000606007e2a */ /* 0x001fdc000bf0e000 */
[----:B------:R-:W-:Y:S05]  /*02b0*/  @P0 BRA `(.L_x_48) ;  /* 0x0000000000240947 */ /* 0x000fea0003800000 */
[----:B------:R-:W-:Y:S01]  /*02c0*/  BSSY.RECONVERGENT B1, `(.L_x_48) ;  /* 0x0000008000017945 */ /* 0x000fe20003800200 */
[----:B------:R-:W-:Y:S01]  /*02d0*/  UMOV UR8, 0x54442d18 ;  /* 0x54442d1800087882 */ /* 0x000fe20000000000 */
[----:B------:R-:W-:-:S05]  /*02e0*/  UMOV UR9, 0x401921fb ;  /* 0x401921fb00097882 */ /* 0x000fca0000000000 */
.L_x_49:
[----:B------:R-:W-:-:S06]  /*02f0*/  DADD R8, R6, UR8 ;  /* 0x0000000806087e29 */ /* 0x000fcc0008000000 */
[----:B------:R-:W0:Y:S08]  /*0300*/  F2F.F32.F64 R13, R8 ;  /* 0x00000008000d7310 */ /* 0x000e300000301000 */
[----:B0-----:R-:W0:Y:S02]  /*0310*/  F2F.F64.F32 R6, R13 ;  /* 0x0000000d00067310 */ /* 0x001e240000201800 */
[----:B0-----:R-:W-:-:S14]  /*0320*/  DSETP.GEU.AND P0, PT, R6, -UR6, PT ;  /* 0x8000000606007e2a */ /* 0x001fdc000bf0e000 */
[----:B------:R-:W-:Y:S05]  /*0330*/  @!P0 BRA `(.L_x_49) ;  /* 0xfffffffc00ec8947 */ /* 0x000fea000383ffff */
[----:B------:R-:W-:Y:S05]  /*0340*/  BSYNC.RECONVERGENT B1 ;  /* 0x0000000000017941 */ /* 0x000fea0003800200 */
.L_x_48:
[----:B------:R-:W-:Y:S05]  /*0350*/  BSYNC.RECONVERGENT B0 ;  /* 0x0000000000007941 */ /* 0x000fea0003800200 */
.L_x_47:
[----:B------:R-:W-:Y:S04]  /*0360*/  STG.E desc[UR4][R4.64], R13 ;  /* 0x0000000d04007986 */ /* 0x000fe8000c101904 */
[----:B------:R-:W-:Y:S01]  /*0370*/  STG.E desc[UR4][R2.64], R11 ;  /* 0x0000000b02007986 */ /* 0x000fe2000c101904 */
[----:B------:R-:W-:Y:S05]  /*0380*/  EXIT ;  /* 0x000000000000794d */ /* 0x000fea0003800000 */
.L_x_50:
        /* <DEDUP_REMOVED lines=15> */
.L_x_94:


//--------------------- .text.compute_coupling_forces_kernel --------------------------
	.section	.text.compute_coupling_forces_kernel,"ax",@progbits
	.align	128
        .global         compute_coupling_forces_kernel
        .type           compute_coupling_forces_kernel,@function
        .size           compute_coupling_forces_kernel,(.L_x_95 - compute_coupling_forces_kernel)
        .other          compute_coupling_forces_kernel,@"STO_CUDA_ENTRY STV_DEFAULT"
compute_coupling_forces_kernel:
.text.compute_coupling_forces_kernel:
        /* <DEDUP_REMOVED lines=8> */
[----:B------:R-:W0:Y:S01]  /*0080*/  LDCU UR4, c[0x0][0x3a0] ;  /* 0x00007400ff0477ac */ /* 0x000e220008000800 */
[----:B------:R-:W-:Y:S01]  /*0090*/  IMAD.MOV.U32 R7, RZ, RZ, RZ ;  /* 0x000000ffff077224 */ /* 0x000fe200078e00ff */
[----:B------:R-:W1:Y:S01]  /*00a0*/  LDCU.64 UR6, c[0x0][0x358] ;  /* 0x00006b00ff0677ac */ /* 0x000e620008000a00 */
[----:B0-----:R-:W-:-:S09]  /*00b0*/  UISETP.GE.AND UP0, UPT, UR4, 0x1, UPT ;  /* 0x000000010400788c */ /* 0x001fd2000bf06270 */
[----:B-1----:R-:W-:Y:S05]  /*00c0*/  BRA.U !UP0, `(.L_x_51) ;  /* 0x0000001108647547 */ /* 0x002fea000b800000 */
[----:B------:R-:W0:Y:S01]  /*00d0*/  LDC.64 R2, c[0x0][0x380] ;  /* 0x0000e000ff027b82 */ /* 0x000e220000000a00 */
[----:B------:R-:W-:Y:S02]  /*00e0*/  IMAD.MOV.U32 R7, RZ, RZ, RZ ;  /* 0x000000ffff077224 */ /* 0x000fe400078e00ff */
[----:B------:R-:W-:Y:S02]  /*00f0*/  IMAD.MOV.U32 R8, RZ, RZ, RZ ;  /* 0x000000ffff087224 */ /* 0x000fe400078e00ff */
[----:B0-----:R-:W-:-:S07]  /*0100*/  IMAD.WIDE R2, R6, 0x4, R2 ;  /* 0x0000000406027825 */ /* 0x001fce00078e0202 */
.L_x_65:
[----:B------:R-:W0:Y:S01]  /*0110*/  LDC.64 R14, c[0x0][0x388] ;  /* 0x0000e200ff0e7b82 */ /* 0x000e220000000a00 */
[----:B------:R-:W1:Y:S07]  /*0120*/  LDCU UR4, c[0x0][0x3a0] ;  /* 0x00007400ff0477ac */ /* 0x000e6e0008000800 */
[----:B------:R-:W2:Y:S08]  /*0130*/  LDC.64 R12, c[0x0][0x390] ;  /* 0x0000e400ff0c7b82 */ /* 0x000eb00000000a00 */
[----:B------:R-:W3:Y:S01]  /*0140*/  LDC.64 R4, c[0x0][0x398] ;  /* 0x0000e600ff047b82 */ /* 0x000ee20000000a00 */
[----:B0-----:R-:W-:-:S06]  /*0150*/  IMAD.WIDE.U32 R14, R8, 0x4, R14 ;  /* 0x00000004080e7825 */ /* 0x001fcc00078e000e */
[----:B------:R-:W4:Y:S01]  /*0160*/  LDG.E R15, desc[UR6][R14.64] ;  /* 0x000000060e0f7981 */ /* 0x000f22000c1e1900 */
[----:B--2---:R-:W-:-:S06]  /*0170*/  IMAD.WIDE.U32 R12, R8, 0x4, R12 ;  /* 0x00000004080c7825 */ /* 0x004fcc00078e000c */
[----:B------:R0:W5:Y:S01]  /*0180*/  LDG.E R13, desc[UR6][R12.64] ;  /* 0x000000060c0d7981 */ /* 0x000162000c1e1900 */
[----:B---3--:R-:W-:-:S05]  /*0190*/  IMAD.WIDE.U32 R4, R8, 0x4, R4 ;  /* 0x0000000408047825 */ /* 0x008fca00078e0004 */
[----:B------:R0:W5:Y:S01]  /*01a0*/  LDG.E R9, desc[UR6][R4.64] ;  /* 0x0000000604097981 */ /* 0x000162000c1e1900 */
[----:B------:R-:W-:Y:S01]  /*01b0*/  VIADD R8, R8, 0x1 ;  /* 0x0000000108087836 */ /* 0x000fe20000000000 */
[----:B------:R-:W-:Y:S04]  /*01c0*/  BSSY.RECONVERGENT B0, `(.L_x_52) ;  /* 0x0000107000007945 */ /* 0x000fe80003800200 */
[----:B-1----:R-:W-:-:S04]  /*01d0*/  ISETP.NE.AND P1, PT, R8, UR4, PT ;  /* 0x0000000408007c0c */ /* 0x002fc8000bf25270 */
[----:B------:R-:W-:Y:S02]  /*01e0*/  P2R R20, PR, RZ, 0x2 ;  /* 0x00000002ff147803 */ /* 0x000fe40000000000 */
[----:B----4-:R-:W-:-:S13]  /*01f0*/  ISETP.NE.AND P0, PT, R15, R6, PT ;  /* 0x000000060f00720c */ /* 0x010fda0003f05270 */
[----:B0-----:R-:W-:Y:S05]  /*0200*/  @P0 BRA `(.L_x_53) ;  /* 0x0000000400fc0947 */ /* 0x001fea0003800000 */
[----:B------:R-:W0:Y:S01]  /*0210*/  LDC.64 R4, c[0x0][0x380] ;  /* 0x0000e000ff047b82 */ /* 0x000e220000000a00 */
[----:B------:R-:W2:Y:S01]  /*0220*/  LDG.E R0, desc[UR6][R2.64] ;  /* 0x0000000602007981 */ /* 0x000ea2000c1e1900 */
[----:B0----5:R-:W-:-:S06]  /*0230*/  IMAD.WIDE.U32 R4, R13, 0x4, R4 ;  /* 0x000000040d047825 */ /* 0x021fcc00078e0004 */
[----:B------:R-:W2:Y:S01]  /*0240*/  LDG.E R5, desc[UR6][R4.64] ;  /* 0x0000000604057981 */ /* 0x000ea2000c1e1900 */
[----:B------:R-:W-:Y:S01]  /*0250*/  BSSY.RECONVERGENT B1, `(.L_x_54) ;  /* 0x0000065000017945 */ /* 0x000fe20003800200 */
[----:B--2---:R-:W-:-:S04]  /*0260*/  FADD R0, R0, -R5 ;  /* 0x8000000500007221 */ /* 0x004fc80000000000 */
[----:B------:R-:W-:-:S06]  /*0270*/  FMUL R14, R0, 0.63661974668502807617 ;  /* 0x3f22f983000e7820 */ /* 0x000fcc0000400000 */
[----:B------:R-:W0:Y:S01]  /*0280*/  F2I.NTZ R14, R14 ;  /* 0x0000000e000e7305 */ /* 0x000e220000203100 */
[----:B------:R-:W-:Y:S02]  /*0290*/  FSETP.GE.AND P0, PT, |R0|, 105615, PT ;  /* 0x47ce47800000780b */ /* 0x000fe40003f06200 */
[----:B0-----:R-:W-:-:S05]  /*02a0*/  I2FP.F32.S32 R13, R14 ;  /* 0x0000000e000d7245 */ /* 0x001fca0000201400 */
[----:B------:R-:W-:-:S04]  /*02b0*/  FFMA R12, R13, -1.5707962512969970703, R0 ;  /* 0xbfc90fda0d0c7823 */ /* 0x000fc80000000000 */
[----:B------:R-:W-:-:S04]  /*02c0*/  FFMA R12, R13, -7.5497894158615963534e-08, R12 ;  /* 0xb3a221680d0c7823 */ /* 0x000fc8000000000c */
[----:B------:R-:W-:Y:S01]  /*02d0*/  FFMA R15, R13, -5.3903029534742383927e-15, R12 ;  /* 0xa7c234c50d0f7823 */ /* 0x000fe2000000000c */
[----:B------:R-:W-:Y:S06]  /*02e0*/  @!P0 BRA `(.L_x_55) ;  /* 0x00000004006c8947 */ /* 0x000fec0003800000 */
[----:B------:R-:W-:-:S13]  /*02f0*/  FSETP.NEU.AND P0, PT, |R0|, +INF , PT ;  /* 0x7f8000000000780b */ /* 0x000fda0003f0d200 */
[----:B------:R-:W-:Y:S01]  /*0300*/  @!P0 FMUL R15, RZ, R0 ;  /* 0x00000000ff0f8220 */ /* 0x000fe20000400000 */
[----:B------:R-:W-:Y:S01]  /*0310*/  @!P0 IMAD.MOV.U32 R14, RZ, RZ, RZ ;  /* 0x000000ffff0e8224 */ /* 0x000fe200078e00ff */
[----:B------:R-:W-:Y:S06]  /*0320*/  @!P0 BRA `(.L_x_55) ;  /* 0x00000004005c8947 */ /* 0x000fec0003800000 */
[----:B------:R-:W0:Y:S01]  /*0330*/  LDC.64 R4, c[0x4][0x40] ;  /* 0x01001000ff047b82 */ /* 0x000e220000000a00 */
[----:B------:R-:W-:Y:S01]  /*0340*/  SHF.L.U32 R12, R0, 0x8, RZ ;  /* 0x00000008000c7819 */ /* 0x000fe200000006ff */
[----:B------:R-:W-:Y:S01]  /*0350*/  IMAD.MOV.U32 R21, RZ, RZ, RZ ;  /* 0x000000ffff157224 */ /* 0x000fe200078e00ff */
[----:B------:R-:W-:Y:S01]  /*0360*/  UMOV UR4, URZ ;  /* 0x000000ff00047c82 */ /* 0x000fe20008000000 */
[----:B------:R-:W-:Y:S01]  /*0370*/  IMAD.MOV.U32 R23, RZ, RZ, RZ ;  /* 0x000000ffff177224 */ /* 0x000fe200078e00ff */
[----:B------:R-:W-:-:S07]  /*0380*/  LOP3.LUT R25, R12, 0x80000000, RZ, 0xfc, !PT ;  /* 0x800000000c197812 */ /* 0x000fce00078efcff */
.L_x_56:
[----:B0-----:R-:W-:-:S06]  /*0390*/  IMAD.WIDE.U32 R12, R23, 0x4, R4 ;  /* 0x00000004170c7825 */ /* 0x001fcc00078e0004 */
[----:B------:R-:W2:Y:S01]  /*03a0*/  LDG.E.CONSTANT R12, desc[UR6][R12.64] ;  /* 0x000000060c0c7981 */ /* 0x000ea2000c1e9900 */
[C---:B------:R-:W-:Y:S02]  /*03b0*/  IMAD.SHL.U32 R22, R23.reuse, 0x4, RZ ;  /* 0x0000000417167824 */ /* 0x040fe400078e00ff */
[----:B------:R-:W-:-:S03]  /*03c0*/  VIADD R23, R23, 0x1 ;  /* 0x0000000117177836 */ /* 0x000fc60000000000 */
[C---:B------:R-:W-:Y:S02]  /*03d0*/  ISETP.EQ.AND P5, PT, R22.reuse, RZ, PT ;  /* 0x000000ff1600720c */ /* 0x040fe40003fa2270 */
[C---:B------:R-:W-:Y:S02]  /*03e0*/  ISETP.EQ.AND P4, PT, R22.reuse, 0x4, PT ;  /* 0x000000041600780c */ /* 0x040fe40003f82270 */
[C---:B------:R-:W-:Y:S02]  /*03f0*/  ISETP.EQ.AND P3, PT, R22.reuse, 0x8, PT ;  /* 0x000000081600780c */ /* 0x040fe40003f62270 */
[C---:B------:R-:W-:Y:S02]  /*0400*/  ISETP.EQ.AND P2, PT, R22.reuse, 0xc, PT ;  /* 0x0000000c1600780c */ /* 0x040fe40003f42270 */
[----:B------:R-:W-:Y:S01]  /*0410*/  ISETP.EQ.AND P1, PT, R22, 0x10, PT ;  /* 0x000000101600780c */ /* 0x000fe20003f22270 */
[----:B--2---:R-:W-:-:S03]  /*0420*/  IMAD.WIDE.U32 R14, R12, R25, RZ ;  /* 0x000000190c0e7225 */ /* 0x004fc600078e00ff */
[----:B------:R-:W-:-:S04]  /*0430*/  IADD3 R14, P0, PT, R14, R21, RZ ;  /* 0x000000150e0e7210 */ /* 0x000fc80007f1e0ff */
[----:B------:R-:W-:Y:S01]  /*0440*/  IADD3.X R21, PT, PT, R15, UR4, RZ, P0, !PT ;  /* 0x000000040f157c10 */ /* 0x000fe200087fe4ff */
[--C-:B------:R-:W-:Y:S01]  /*0450*/  @P5 IMAD.MOV.U32 R10, RZ, RZ, R14.reuse ;  /* 0x000000ffff0a5224 */ /* 0x100fe200078e000e */
[----:B------:R-:W-:Y:S01]  /*0460*/  ISETP.NE.AND P5, PT, R23, 0x6, PT ;  /* 0x000000061700780c */ /* 0x000fe20003fa5270 */
[--C-:B------:R-:W-:Y:S01]  /*0470*/  @P3 IMAD.MOV.U32 R16, RZ, RZ, R14.reuse ;  /* 0x000000ffff103224 */ /* 0x100fe200078e000e */
[----:B------:R-:W-:Y:S01]  /*0480*/  ISETP.EQ.AND P0, PT, R22, 0x14, PT ;  /* 0x000000141600780c */ /* 0x000fe20003f02270 */
[--C-:B------:R-:W-:Y:S01]  /*0490*/  @P2 IMAD.MOV.U32 R17, RZ, RZ, R14.reuse ;  /* 0x000000ffff112224 */ /* 0x100fe200078e000e */
[----:B------:R-:W-:Y:S01]  /*04a0*/  @P4 MOV R11, R14 ;  /* 0x0000000e000b4202 */ /* 0x000fe20000000f00 */
[----:B------:R-:W-:-:S10]  /*04b0*/  @P1 IMAD.MOV.U32 R18, RZ, RZ, R14 ;  /* 0x000000ffff121224 */ /* 0x000fd400078e000e */
[----:B------:R-:W-:Y:S01]  /*04c0*/  @P0 IMAD.MOV.U32 R19, RZ, RZ, R14 ;  /* 0x000000ffff130224 */ /* 0x000fe200078e000e */
[----:B------:R-:W-:Y:S06]  /*04d0*/  @P5 BRA `(.L_x_56) ;  /* 0xfffffffc00ac5947 */ /* 0x000fec000383ffff */
[----:B------:R-:W-:Y:S01]  /*04e0*/  SHF.R.U32.HI R4, RZ, 0x17, R0 ;  /* 0x00000017ff047819 */ /* 0x000fe20000011600 */
[----:B------:R-:W-:Y:S03]  /*04f0*/  BSSY.RECONVERGENT B2, `(.L_x_57) ;  /* 0x0000028000027945 */ /* 0x000fe60003800200 */
[C---:B------:R-:W-:Y:S02]  /*0500*/  LOP3.LUT R5, R4.reuse, 0xe0, RZ, 0xc0, !PT ;  /* 0x000000e004057812 */ /* 0x040fe400078ec0ff */
[----:B------:R-:W-:-:S03]  /*0510*/  LOP3.LUT P6, RZ, R4, 0x1f, RZ, 0xc0, !PT ;  /* 0x0000001f04ff7812 */ /* 0x000fc600078cc0ff */
[----:B------:R-:W-:-:S05]  /*0520*/  VIADD R5, R5, 0xffffff80 ;  /* 0xffffff8005057836 */ /* 0x000fca0000000000 */
[----:B------:R-:W-:-:S04]  /*0530*/  SHF.R.U32.HI R5, RZ, 0x5, R5 ;  /* 0x00000005ff057819 */ /* 0x000fc80000011605 */
[----:B------:R-:W-:-:S04]  /*0540*/  LEA R13, -R5, RZ, 0x2 ;  /* 0x000000ff050d7211 */ /* 0x000fc800078e11ff */
[C---:B------:R-:W-:Y:S02]  /*0550*/  ISETP.EQ.AND P3, PT, R13.reuse, -0x18, PT ;  /* 0xffffffe80d00780c */ /* 0x040fe40003f62270 */
[C---:B------:R-:W-:Y:S02]  /*0560*/  ISETP.EQ.AND P4, PT, R13.reuse, -0x14, PT ;  /* 0xffffffec0d00780c */ /* 0x040fe40003f82270 */
[C---:B------:R-:W-:Y:S02]  /*0570*/  ISETP.EQ.AND P0, PT, R13.reuse, -0x10, PT ;  /* 0xfffffff00d00780c */ /* 0x040fe40003f02270 */
[C---:B------:R-:W-:Y:S02]  /*0580*/  ISETP.EQ.AND P1, PT, R13.reuse, -0xc, PT ;  /* 0xfffffff40d00780c */ /* 0x040fe40003f22270 */
[C---:B------:R-:W-:Y:S02]  /*0590*/  ISETP.EQ.AND P2, PT, R13.reuse, -0x8, PT ;  /* 0xfffffff80d00780c */ /* 0x040fe40003f42270 */
[----:B------:R-:W-:-:S03]  /*05a0*/  ISETP.EQ.AND P5, PT, R13, 0x4, PT ;  /* 0x000000040d00780c */ /* 0x000fc60003fa2270 */
[--C-:B------:R-:W-:Y:S01]  /*05b0*/  @P3 IMAD.MOV.U32 R14, RZ, RZ, R10.reuse ;  /* 0x000000ffff0e3224 */ /* 0x100fe200078e000a */
[C---:B------:R-:W-:Y:S01]  /*05c0*/  ISETP.EQ.AND P3, PT, R13.reuse, -0x4, PT ;  /* 0xfffffffc0d00780c */ /* 0x040fe20003f62270 */
[----:B------:R-:W-:Y:S02]  /*05d0*/  @P4 IMAD.MOV.U32 R5, RZ, RZ, R10 ;  /* 0x000000ffff054224 */ /* 0x000fe400078e000a */
[--C-:B------:R-:W-:Y:S01]  /*05e0*/  @P4 IMAD.MOV.U32 R14, RZ, RZ, R11.reuse ;  /* 0x000000ffff0e4224 */ /* 0x100fe200078e000b */
[----:B------:R-:W-:Y:S01]  /*05f0*/  ISETP.EQ.AND P4, PT, R13, RZ, PT ;  /* 0x000000ff0d00720c */ /* 0x000fe20003f82270 */
[----:B------:R-:W-:Y:S01]  /*0600*/  @P0 IMAD.MOV.U32 R5, RZ, RZ, R11 ;  /* 0x000000ffff050224 */ /* 0x000fe200078e000b */
[----:B------:R-:W-:Y:S01]  /*0610*/  @P1 MOV R5, R16 ;  /* 0x0000001000051202 */ /* 0x000fe20000000f00 */
[----:B------:R-:W-:Y:S02]  /*0620*/  @P0 IMAD.MOV.U32 R14, RZ, RZ, R16 ;  /* 0x000000ffff0e0224 */ /* 0x000fe400078e0010 */
[----:B------:R-:W-:-:S02]  /*0630*/  @P1 IMAD.MOV.U32 R14, RZ, RZ, R17 ;  /* 0x000000ffff0e1224 */ /* 0x000fc400078e0011 */
[----:B------:R-:W-:Y:S02]  /*0640*/  @P2 IMAD.MOV.U32 R5, RZ, RZ, R17 ;  /* 0x000000ffff052224 */ /* 0x000fe400078e0011 */
[--C-:B------:R-:W-:Y:S02]  /*0650*/  @P2 IMAD.MOV.U32 R14, RZ, RZ, R18.reuse ;  /* 0x000000ffff0e2224 */ /* 0x100fe400078e0012 */
[----:B------:R-:W-:Y:S02]  /*0660*/  @P3 IMAD.MOV.U32 R5, RZ, RZ, R18 ;  /* 0x000000ffff053224 */ /* 0x000fe400078e0012 */
[----:B------:R-:W-:Y:S01]  /*0670*/  @P3 IMAD.MOV.U32 R14, RZ, RZ, R19 ;  /* 0x000000ffff0e3224 */ /* 0x000fe200078e0013 */
[----:B------:R-:W-:Y:S01]  /*0680*/  @P4 MOV R5, R19 ;  /* 0x0000001300054202 */ /* 0x000fe20000000f00 */
[--C-:B------:R-:W-:Y:S02]  /*0690*/  @P4 IMAD.MOV.U32 R14, RZ, RZ, R21.reuse ;  /* 0x000000ffff0e4224 */ /* 0x100fe400078e0015 */
[----:B------:R-:W-:Y:S01]  /*06a0*/  @P5 IMAD.MOV.U32 R5, RZ, RZ, R21 ;  /* 0x000000ffff055224 */ /* 0x000fe200078e0015 */
[----:B------:R-:W-:Y:S06]  /*06b0*/  @!P6 BRA `(.L_x_58) ;  /* 0x00000000002ce947 */ /* 0x000fec0003800000 */
[----:B------:R-:W-:Y:S01]  /*06c0*/  @P0 IMAD.MOV.U32 R12, RZ, RZ, R10 ;  /* 0x000000ffff0c0224 */ /* 0x000fe200078e000a */
[----:B------:R-:W-:Y:S01]  /*06d0*/  ISETP.EQ.AND P0, PT, R13, 0x8, PT ;  /* 0x000000080d00780c */ /* 0x000fe20003f02270 */
[----:B------:R-:W-:Y:S01]  /*06e0*/  @P1 IMAD.MOV.U32 R12, RZ, RZ, R11 ;  /* 0x000000ffff0c1224 */ /* 0x000fe200078e000b */
[----:B------:R-:W-:Y:S01]  /*06f0*/  LOP3.LUT R4, R4, 0x1f, RZ, 0xc0, !PT ;  /* 0x0000001f04047812 */ /* 0x000fe200078ec0ff */
[----:B------:R-:W-:Y:S01]  /*0700*/  @P2 IMAD.MOV.U32 R12, RZ, RZ, R16 ;  /* 0x000000ffff0c2224 */ /* 0x000fe200078e0010 */
[----:B------:R-:W-:Y:S01]  /*0710*/  @P3 MOV R12, R17 ;  /* 0x00000011000c3202 */ /* 0x000fe20000000f00 */
[----:B------:R-:W-:Y:S01]  /*0720*/  @P4 IMAD.MOV.U32 R12, RZ, RZ, R18 ;  /* 0x000000ffff0c4224 */ /* 0x000fe200078e0012 */
[----:B------:R-:W-:Y:S01]  /*0730*/  SHF.L.W.U32.HI R14, R5, R4, R14 ;  /* 0x00000004050e7219 */ /* 0x000fe20000010e0e */
[----:B------:R-:W-:-:S06]  /*0740*/  @P5 IMAD.MOV.U32 R12, RZ, RZ, R19 ;  /* 0x000000ffff0c5224 */ /* 0x000fcc00078e0013 */
[----:B------:R-:W-:-:S05]  /*0750*/  @P0 IMAD.MOV.U32 R12, RZ, RZ, R21 ;  /* 0x000000ffff0c0224 */ /* 0x000fca00078e0015 */
[----:B------:R-:W-:-:S07]  /*0760*/  SHF.L.W.U32.HI R5, R12, R4, R5 ;  /* 0x000000040c057219 */ /* 0x000fce0000010e05 */
.L_x_58:
[----:B------:R-:W-:Y:S05]  /*0770*/  BSYNC.RECONVERGENT B2 ;  /* 0x0000000000027941 */ /* 0x000fea0003800200 */
.L_x_57:
        /* <DEDUP_REMOVED lines=9> */
[C---:B------:R-:W-:Y:S02]  /*0810*/  LOP3.LUT R0, R15.reuse, R0, RZ, 0x3c, !PT ;  /* 0x000000000f007212 */ /* 0x040fe400078e3cff */
[----:B------:R-:W0:Y:S01]  /*0820*/  I2F.F64.S64 R4, R4 ;  /* 0x0000000400047312 */ /* 0x000e220000301c00 */
[----:B------:R-:W-:Y:S02]  /*0830*/  LEA.HI R14, R15, R14, RZ, 0x1 ;  /* 0x0000000e0f0e7211 */ /* 0x000fe400078f08ff */
[----:B------:R-:W-:-:S03]  /*0840*/  ISETP.GE.AND P1, PT, R0, RZ, PT ;  /* 0x000000ff0000720c */ /* 0x000fc60003f26270 */
[----:B------:R-:W-:-:S05]  /*0850*/  IMAD.MOV R0, RZ, RZ, -R14 ;  /* 0x000000ffff007224 */ /* 0x000fca00078e0a0e */
[----:B------:R-:W-:Y:S01]  /*0860*/  @!P0 MOV R14, R0 ;  /* 0x00000000000e8202 */ /* 0x000fe20000000f00 */
[----:B0-----:R-:W-:-:S10]  /*0870*/  DMUL R12, R4, UR4 ;  /* 0x00000004040c7c28 */ /* 0x001fd40008000000 */
[----:B------:R-:W0:Y:S02]  /*0880*/  F2F.F32.F64 R12, R12 ;  /* 0x0000000c000c7310 */ /* 0x000e240000301000 */
[----:B0-----:R-:W-:-:S07]  /*0890*/  FSEL R15, -R12, R12, !P1 ;  /* 0x0000000c0c0f7208 */ /* 0x001fce0004800100 */
.L_x_55:
[----:B------:R-:W-:Y:S05]  /*08a0*/  BSYNC.RECONVERGENT B1 ;  /* 0x0000000000017941 */ /* 0x000fea0003800200 */
.L_x_54:
[----:B------:R-:W-:Y:S01]  /*08b0*/  LOP3.LUT R4, R14, 0x1, RZ, 0xc0, !PT ;  /* 0x000000010e047812 */ /* 0x000fe200078ec0ff */
[----:B------:R-:W-:Y:S02]  /*08c0*/  IMAD.MOV.U32 R0, RZ, RZ, 0x37cbac00 ;  /* 0x37cbac00ff007424 */ /* 0x000fe400078e00ff */
[----:B------:R-:W-:Y:S01]  /*08d0*/  FMUL R5, R15, R15 ;  /* 0x0000000f0f057220 */ /* 0x000fe20000400000 */
[----:B------:R-:W-:Y:S01]  /*08e0*/  IMAD.MOV.U32 R13, RZ, RZ, 0x3effffff ;  /* 0x3effffffff0d7424 */ /* 0x000fe200078e00ff */
[----:B------:R-:W-:Y:S01]  /*08f0*/  ISETP.NE.U32.AND P0, PT, R4, 0x1, PT ;  /* 0x000000010400780c */ /* 0x000fe20003f05070 */
[----:B------:R-:W-:Y:S02]  /*0900*/  IMAD.MOV.U32 R4, RZ, RZ, 0x3d2aaabb ;  /* 0x3d2aaabbff047424 */ /* 0x000fe400078e00ff */
[----:B------:R-:W-:Y:S01]  /*0910*/  FFMA R0, R5, R0, -0.0013887860113754868507 ;  /* 0xbab607ed05007423 */ /* 0x000fe20000000000 */
[----:B------:R-:W0:Y:S01]  /*0920*/  LDCU UR4, c[0x0][0x3a8] ;  /* 0x00007500ff0477ac */ /* 0x000e220008000800 */
[----:B------:R-:W-:-:S02]  /*0930*/  FSEL R13, -R13, -0.16666662693023681641, !P0 ;  /* 0xbe2aaaa80d0d7808 */ /* 0x000fc40004000100 */
[----:B------:R-:W-:Y:S02]  /*0940*/  FSEL R4, R4, 0.0083327032625675201416, !P0 ;  /* 0x3c0885e404047808 */ /* 0x000fe40004000000 */
[----:B------:R-:W-:Y:S02]  /*0950*/  FSEL R0, R0, -0.00019574658654164522886, !P0 ;  /* 0xb94d415300007808 */ /* 0x000fe40004000000 */
[----:B------:R-:W-:-:S03]  /*0960*/  LOP3.LUT P1, RZ, R14, 0x2, RZ, 0xc0, !PT ;  /* 0x000000020eff7812 */ /* 0x000fc6000782c0ff */
[----:B------:R-:W-:Y:S01]  /*0970*/  FFMA R4, R5, R0, R4 ;  /* 0x0000000005047223 */ /* 0x000fe20000000004 */
[----:B------:R-:W-:-:S03]  /*0980*/  FSEL R0, R15, 1, P0 ;  /* 0x3f8000000f007808 */ /* 0x000fc60000000000 */
[C---:B------:R-:W-:Y:S02]  /*0990*/  FFMA R4, R5.reuse, R4, R13 ;  /* 0x0000000405047223 */ /* 0x040fe4000000000d */
[----:B------:R-:W-:Y:S01]  /*09a0*/  FFMA R5, R5, R0, RZ ;  /* 0x0000000005057223 */ /* 0x000fe200000000ff */
[----:B0-----:R-:W-:-:S03]  /*09b0*/  FMUL R9, R9, UR4 ;  /* 0x0000000409097c20 */ /* 0x001fc60008400000 */
[----:B------:R-:W-:-:S04]  /*09c0*/  FFMA R0, R5, R4, R0 ;  /* 0x0000000405007223 */ /* 0x000fc80000000000 */
[----:B------:R-:W-:-:S04]  /*09d0*/  @P1 FADD R0, RZ, -R0 ;  /* 0x80000000ff001221 */ /* 0x000fc80000000000 */
[----:B------:R-:W-:Y:S01]  /*09e0*/  FFMA R7, R0, -R9, R7 ;  /* 0x8000000900077223 */ /* 0x000fe20000000007 */
[----:B------:R-:W-:Y:S06]  /*09f0*/  BRA `(.L_x_59) ;  /* 0x00000008000c7947 */ /* 0x000fec0003800000 */
.L_x_53:
[----:B-----5:R-:W-:-:S13]  /*0a00*/  ISETP.NE.AND P0, PT, R13, R6, PT ;  /* 0x000000060d00720c */ /* 0x020fda0003f05270 */
[----:B------:R-:W-:Y:S05]  /*0a10*/  @P0 BRA `(.L_x_59) ;  /* 0x0000000800040947 */ /* 0x000fea0003800000 */
[----:B------:R-:W0:Y:S01]  /*0a20*/  LDC.64 R4, c[0x0][0x380] ;  /* 0x0000e000ff047b82 */ /* 0x000e220000000a00 */
[----:B------:R-:W2:Y:S01]  /*0a30*/  LDG.E R0, desc[UR6][R2.64] ;  /* 0x0000000602007981 */ /* 0x000ea2000c1e1900 */
[----:B0-----:R-:W-:-:S06]  /*0a40*/  IMAD.WIDE.U32 R4, R15, 0x4, R4 ;  /* 0x000000040f047825 */ /* 0x001fcc00078e0004 */
        /* <DEDUP_REMOVED lines=15> */
[----:B------:R-:W-:Y:S02]  /*0b40*/  SHF.L.U32 R4, R0, 0x8, RZ ;  /* 0x0000000800047819 */ /* 0x000fe400000006ff */
[----:B------:R-:W-:Y:S01]  /*0b50*/  CS2R R14, SRZ ;  /* 0x00000000000e7805 */ /* 0x000fe2000001ff00 */
[----:B------:R-:W0:Y:S01]  /*0b60*/  LDCU.64 UR8, c[0x4][0x40] ;  /* 0x01000800ff0877ac */ /* 0x000e220008000a00 */
[----:B------:R-:W-:Y:S01]  /*0b70*/  LOP3.LUT R21, R4, 0x80000000, RZ, 0xfc, !PT ;  /* 0x8000000004157812 */ /* 0x000fe200078efcff */
[----:B------:R-:W-:Y:S01]  /*0b80*/  UMOV UR5, URZ ;  /* 0x000000ff00057c82 */ /* 0x000fe20008000000 */
[----:B------:R-:W-:-:S05]  /*0b90*/  UMOV UR4, URZ ;  /* 0x000000ff00047c82 */ /* 0x000fca0008000000 */
.L_x_62:
[----:B0-----:R-:W-:Y:S02]  /*0ba0*/  IMAD.U32 R4, RZ, RZ, UR8 ;  /* 0x00000008ff047e24 */ /* 0x001fe4000f8e00ff */
[----:B------:R-:W-:-:S05]  /*0bb0*/  IMAD.U32 R5, RZ, RZ, UR9 ;  /* 0x00000009ff057e24 */ /* 0x000fca000f8e00ff */
        /* <DEDUP_REMOVED lines=9> */
[----:B------:R-:W-:Y:S01]  /*0c50*/  ISETP.EQ.AND P5, PT, R14, 0x14, PT ;  /* 0x000000140e00780c */ /* 0x000fe20003fa2270 */
[----:B--2---:R-:W-:-:S03]  /*0c60*/  IMAD.WIDE.U32 R12, R4, R21, RZ ;  /* 0x00000015040c7225 */ /* 0x004fc600078e00ff */
[----:B------:R-:W-:-:S04]  /*0c70*/  IADD3 R12, P2, PT, R12, R15, RZ ;  /* 0x0000000f0c0c7210 */ /* 0x000fc80007f5e0ff */
[----:B------:R-:W-:Y:S01]  /*0c80*/  IADD3.X R15, PT, PT, R13, UR5, RZ, P2, !PT ;  /* 0x000000050d0f7c10 */ /* 0x000fe200097fe4ff */
[--C-:B------:R-:W-:Y:S01]  /*0c90*/  @P0 IMAD.MOV.U32 R10, RZ, RZ, R12.reuse ;  /* 0x000000ffff0a0224 */ /* 0x100fe200078e000c */
[C---:B------:R-:W-:Y:S01]  /*0ca0*/  ISETP.EQ.AND P2, PT, R14.reuse, 0x8, PT ;  /* 0x000000080e00780c */ /* 0x040fe20003f42270 */
[--C-:B------:R-:W-:Y:S02]  /*0cb0*/  @P1 IMAD.MOV.U32 R11, RZ, RZ, R12.reuse ;  /* 0x000000ffff0b1224 */ /* 0x100fe400078e000c */
[--C-:B------:R-:W-:Y:S02]  /*0cc0*/  @P3 IMAD.MOV.U32 R17, RZ, RZ, R12.reuse ;  /* 0x000000ffff113224 */ /* 0x100fe400078e000c */
[--C-:B------:R-:W-:Y:S02]  /*0cd0*/  @P4 IMAD.MOV.U32 R18, RZ, RZ, R12.reuse ;  /* 0x000000ffff124224 */ /* 0x100fe400078e000c */
[----:B------:R-:W-:Y:S02]  /*0ce0*/  @P5 IMAD.MOV.U32 R19, RZ, RZ, R12 ;  /* 0x000000ffff135224 */ /* 0x000fe400078e000c */
[----:B------:R-:W-:-:S04]  /*0cf0*/  VIADD R14, R14, 0x4 ;  /* 0x000000040e0e7836 */ /* 0x000fc80000000000 */
[----:B------:R-:W-:Y:S01]  /*0d00*/  @P2 MOV R16, R12 ;  /* 0x0000000c00102202 */ /* 0x000fe20000000f00 */
[----:B------:R-:W-:Y:S06]  /*0d10*/  BRA.U UP0, `(.L_x_62) ;  /* 0xfffffffd00a07547 */ /* 0x000fec000b83ffff */
[----:B------:R-:W-:Y:S01]  /*0d20*/  SHF.R.U32.HI R4, RZ, 0x17, R0 ;  /* 0x00000017ff047819 */ /* 0x000fe20000011600 */
[----:B------:R-:W-:Y:S03]  /*0d30*/  BSSY.RECONVERGENT B2, `(.L_x_63) ;  /* 0x0000028000027945 */ /* 0x000fe60003800200 */
[C---:B------:R-:W-:Y:S02]  /*0d40*/  LOP3.LUT R5, R4.reuse, 0xe0, RZ, 0xc0, !PT ;  /* 0x000000e004057812 */ /* 0x040fe400078ec0ff */
[----:B------:R-:W-:Y:S02]  /*0d50*/  LOP3.LUT P6, RZ, R4, 0x1f, RZ, 0xc0, !PT ;  /* 0x0000001f04ff7812 */ /* 0x000fe400078cc0ff */
[----:B------:R-:W-:-:S04]  /*0d60*/  IADD3 R5, PT, PT, R5, -0x80, RZ ;  /* 0xffffff8005057810 */ /* 0x000fc80007ffe0ff */
[----:B------:R-:W-:-:S05]  /*0d70*/  SHF.R.U32.HI R5, RZ, 0x5, R5 ;  /* 0x00000005ff057819 */ /* 0x000fca0000011605 */
[----:B------:R-:W-:-:S05]  /*0d80*/  IMAD.U32 R13, R5, -0x4, RZ ;  /* 0xfffffffc050d7824 */ /* 0x000fca00078e00ff */
        /* <DEDUP_REMOVED lines=9> */
[----:B------:R-:W-:Y:S01]  /*0e20*/  @P4 IMAD.MOV.U32 R14, RZ, RZ, R11 ;  /* 0x000000ffff0e4224 */ /* 0x000fe200078e000b */
[----:B------:R-:W-:Y:S01]  /*0e30*/  ISETP.EQ.AND P4, PT, R13, RZ, PT ;  /* 0x000000ff0d00720c */ /* 0x000fe20003f82270 */
[--C-:B------:R-:W-:Y:S01]  /*0e40*/  @P0 IMAD.MOV.U32 R14, RZ, RZ, R16.reuse ;  /* 0x000000ffff0e0224 */ /* 0x100fe200078e0010 */
[----:B------:R-:W-:Y:S01]  /*0e50*/  @P0 MOV R5, R11 ;  /* 0x0000000b00050202 */ /* 0x000fe20000000f00 */
[----:B------:R-:W-:Y:S02]  /*0e60*/  @P1 IMAD.MOV.U32 R5, RZ, RZ, R16 ;  /* 0x000000ffff051224 */ /* 0x000fe400078e0010 */
[--C-:B------:R-:W-:Y:S01]  /*0e70*/  @P1 IMAD.MOV.U32 R14, RZ, RZ, R17.reuse ;  /* 0x000000ffff0e1224 */ /* 0x100fe200078e0011 */
[----:B------:R-:W-:Y:S01]  /*0e80*/  @P2 MOV R14, R18 ;  /* 0x00000012000e2202 */ /* 0x000fe20000000f00 */
[----:B------:R-:W-:-:S02]  /*0e90*/  @P2 IMAD.MOV.U32 R5, RZ, RZ, R17 ;  /* 0x000000ffff052224 */ /* 0x000fc400078e0011 */
[----:B------:R-:W-:Y:S02]  /*0ea0*/  @P3 IMAD.MOV.U32 R5, RZ, RZ, R18 ;  /* 0x000000ffff053224 */ /* 0x000fe400078e0012 */
[--C-:B------:R-:W-:Y:S02]  /*0eb0*/  @P3 IMAD.MOV.U32 R14, RZ, RZ, R19.reuse ;  /* 0x000000ffff0e3224 */ /* 0x100fe400078e0013 */
[----:B------:R-:W-:Y:S01]  /*0ec0*/  @P4 IMAD.MOV.U32 R5, RZ, RZ, R19 ;  /* 0x000000ffff054224 */ /* 0x000fe200078e0013 */
[----:B------:R-:W-:Y:S01]  /*0ed0*/  @P5 MOV R5, R15 ;  /* 0x0000000f00055202 */ /* 0x000fe20000000f00 */
[----:B------:R-:W-:Y:S01]  /*0ee0*/  @P4 IMAD.MOV.U32 R14, RZ, RZ, R15 ;  /* 0x000000ffff0e4224 */ /* 0x000fe200078e000f */
[----:B------:R-:W-:Y:S06]  /*0ef0*/  @!P6 BRA `(.L_x_64) ;  /* 0x00000000002ce947 */ /* 0x000fec0003800000 */
[----:B------:R-:W-:Y:S01]  /*0f00*/  @P0 IMAD.MOV.U32 R12, RZ, RZ, R10 ;  /* 0x000000ffff0c0224 */ /* 0x000fe200078e000a */
[----:B------:R-:W-:Y:S01]  /*0f10*/  ISETP.EQ.AND P0, PT, R13, 0x8, PT ;  /* 0x000000080d00780c */ /* 0x000fe20003f02270 */
[----:B------:R-:W-:Y:S01]  /*0f20*/  @P1 IMAD.MOV.U32 R12, RZ, RZ, R11 ;  /* 0x000000ffff0c1224 */ /* 0x000fe200078e000b */
[----:B------:R-:W-:Y:S01]  /*0f30*/  LOP3.LUT R4, R4, 0x1f, RZ, 0xc0, !PT ;  /* 0x0000001f04047812 */ /* 0x000fe200078ec0ff */
[----:B------:R-:W-:Y:S02]  /*0f40*/  @P2 IMAD.MOV.U32 R12, RZ, RZ, R16 ;  /* 0x000000ffff0c2224 */ /* 0x000fe400078e0010 */
[----:B------:R-:W-:Y:S01]  /*0f50*/  @P3 IMAD.MOV.U32 R12, RZ, RZ, R17 ;  /* 0x000000ffff0c3224 */ /* 0x000fe200078e0011 */
[----:B------:R-:W-:Y:S01]  /*0f60*/  @P4 MOV R12, R18 ;  /* 0x00000012000c4202 */ /* 0x000fe20000000f00 */
[----:B------:R-:W-:Y:S01]  /*0f70*/  @P5 IMAD.MOV.U32 R12, RZ, RZ, R19 ;  /* 0x000000ffff0c5224 */ /* 0x000fe200078e0013 */
[----:B------:R-:W-:-:S05]  /*0f80*/  SHF.L.W.U32.HI R14, R5, R4, R14 ;  /* 0x00000004050e7219 */ /* 0x000fca0000010e0e */
[----:B------:R-:W-:-:S05]  /*0f90*/  @P0 IMAD.MOV.U32 R12, RZ, RZ, R15 ;  /* 0x000000ffff0c0224 */ /* 0x000fca00078e000f */
[----:B------:R-:W-:-:S07]  /*0fa0*/  SHF.L.W.U32.HI R5, R12, R4, R5 ;  /* 0x000000040c057219 */ /* 0x000fce0000010e05 */
.L_x_64:
[----:B------:R-:W-:Y:S05]  /*0fb0*/  BSYNC.RECONVERGENT B2 ;  /* 0x0000000000027941 */ /* 0x000fea0003800200 */
.L_x_63:
        /* <DEDUP_REMOVED lines=18> */
.L_x_61:
[----:B------:R-:W-:Y:S05]  /*10e0*/  BSYNC.RECONVERGENT B1 ;  /* 0x0000000000017941 */ /* 0x000fea0003800200 */
.L_x_60:
        /* <DEDUP_REMOVED lines=15> */
[----:B------:R-:W-:-:S04]  /*11e0*/  FFMA R5, R5, R0, RZ ;  /* 0x0000000005057223 */ /* 0x000fc800000000ff */
[----:B------:R-:W-:Y:S01]  /*11f0*/  FFMA R0, R5, R4, R0 ;  /* 0x0000000405007223 */ /* 0x000fe20000000000 */
[----:B0-----:R-:W-:-:S03]  /*1200*/  FMUL R4, R9, UR4 ;  /* 0x0000000409047c20 */ /* 0x001fc60008400000 */
[----:B------:R-:W-:-:S04]  /*1210*/  @P1 FADD R0, RZ, -R0 ;  /* 0x80000000ff001221 */ /* 0x000fc80000000000 */
[----:B------:R-:W-:-:S07]  /*1220*/  FFMA R7, -R4, R0, R7 ;  /* 0x0000000004077223 */ /* 0x000fce0000000107 */
.L_x_59:
[----:B------:R-:W-:Y:S05]  /*1230*/  BSYNC.RECONVERGENT B0 ;  /* 0x0000000000007941 */ /* 0x000fea0003800200 */
.L_x_52:
[----:B------:R-:W-:-:S13]  /*1240*/  ISETP.NE.AND P0, PT, R20, RZ, PT ;  /* 0x000000ff1400720c */ /* 0x000fda0003f05270 */
[----:B------:R-:W-:Y:S05]  /*1250*/  @P0 BRA `(.L_x_65) ;  /* 0xffffffec00ac0947 */ /* 0x000fea000383ffff */
.L_x_51:
[----:B------:R-:W0:Y:S02]  /*1260*/  LDC.64 R2, c[0x0][0x3b0] ;  /* 0x0000ec00ff027b82 */ /* 0x000e240000000a00 */
[----:B0-----:R-:W-:-:S05]  /*1270*/  IMAD.WIDE R2, R6, 0x4, R2 ;  /* 0x0000000406027825 */ /* 0x001fca00078e0202 */
[----:B------:R-:W-:Y:S01]  /*1280*/  STG.E desc[UR6][R2.64], R7 ;  /* 0x0000000702007986 */ /* 0x000fe2000c101906 */
[----:B------:R-:W-:Y:S05]  /*1290*/  EXIT ;  /* 0x000000000000794d */ /* 0x000fea0003800000 */
.L_x_66:
        /* <DEDUP_REMOVED lines=14> */
.L_x_95:


//--------------------- .text.initialize_oscillators_kernel --------------------------
	.section	.text.initialize_oscillators_kernel,"ax",@progbits
	.align	128
        .global         initialize_oscillators_kernel
        .type           initialize_oscillators_kernel,@function
        .size           initialize_oscillators_kernel,(.L_x_90 - initialize_oscillators_kernel)
        .other          initialize_oscillators_kernel,@"STO_CUDA_ENTRY STV_DEFAULT"
initialize_oscillators_kernel:
.text.initialize_oscillators_kernel:
[----:B------:R-:W0:Y:S01]  /*0000*/  LDC R1, c[0x0][0x37c] ;  /* 0x0000df00ff017b82 */ /* 0x000e220000000800 */
[----:B------:R-:W1:Y:S07]  /*0010*/  S2R R3, SR_TID.X ;  /* 0x0000000000037919 */ /* 0x000e6e0000002100 */
[----:B------:R-:W1:Y:S01]  /*0020*/  S2UR UR4, SR_CTAID.X ;  /* 0x00000000000479c3 */ /* 0x000e620000002500 */
[----:B------:R-:W2:Y:S01]  /*0030*/  LDCU UR5, c[0x0][0x398] ;  /* 0x00007300ff0577ac */ /* 0x000ea20008000800 */
[----:B0-----:R-:W-:-:S06]  /*0040*/  VIADD R1, R1, 0xffffffd0 ;  /* 0xffffffd001017836 */ /* 0x001fcc0000000000 */
[----:B------:R-:W1:Y:S02]  /*0050*/  LDC R4, c[0x0][0x360] ;  /* 0x0000d800ff047b82 */ /* 0x000e640000000800 */
[----:B-1----:R-:W-:-:S05]  /*0060*/  IMAD R4, R4, UR4, R3 ;  /* 0x0000000404047c24 */ /* 0x002fca000f8e0203 */
[----:B--2---:R-:W-:-:S13]  /*0070*/  ISETP.GE.AND P0, PT, R4, UR5, PT ;  /* 0x0000000504007c0c */ /* 0x004fda000bf06270 */
[----:B------:R-:W-:Y:S05]  /*0080*/  @P0 EXIT ;  /* 0x000000000000094d */ /* 0x000fea0003800000 */
[----:B------:R-:W0:Y:S01]  /*0090*/  LDC.64 R2, c[0x0][0x3a0] ;  /* 0x0000e800ff027b82 */ /* 0x000e220000000a00 */
[----:B------:R-:W-:Y:S01]  /*00a0*/  ISETP.NE.AND P0, PT, R4, RZ, PT ;  /* 0x000000ff0400720c */ /* 0x000fe20003f05270 */
[----:B------:R-:W1:Y:S01]  /*00b0*/  LDCU.64 UR6, c[0x0][0x358] ;  /* 0x00006b00ff0677ac */ /* 0x000e620008000a00 */
[----:B------:R-:W-:Y:S01]  /*00c0*/  BSSY.RECONVERGENT B0, `(.L_x_67) ;  /* 0x0000262000007945 */ /* 0x000fe20003800200 */
[----:B0-----:R-:W-:Y:S02]  /*00d0*/  LOP3.LUT R0, R2, 0xaad26b49, RZ, 0x3c, !PT ;  /* 0xaad26b4902007812 */ /* 0x001fe400078e3cff */
[----:B------:R-:W-:-:S03]  /*00e0*/  LOP3.LUT R2, R3, 0xf7dcefdd, RZ, 0x3c, !PT ;  /* 0xf7dcefdd03027812 */ /* 0x000fc600078e3cff */
[----:B------:R-:W-:Y:S02]  /*00f0*/  IMAD R0, R0, 0x4182bed5, RZ ;  /* 0x4182bed500007824 */ /* 0x000fe400078e02ff */
[----:B------:R-:W-:Y:S02]  /*0100*/  IMAD R3, R2, -0x658354e5, RZ ;  /* 0x9a7cab1b02037824 */ /* 0x000fe400078e02ff */
[C---:B------:R-:W-:Y:S01]  /*0110*/  VIADD R9, R0.reuse, 0x75bcd15 ;  /* 0x075bcd1500097836 */ /* 0x040fe20000000000 */
[C---:B------:R-:W-:Y:S01]  /*0120*/  LOP3.LUT R6, R0.reuse, 0x159a55e5, RZ, 0x3c, !PT ;  /* 0x159a55e500067812 */ /* 0x040fe200078e3cff */
[C---:B------:R-:W-:Y:S01]  /*0130*/  VIADD R7, R3.reuse, 0x1f123bb5 ;  /* 0x1f123bb503077836 */ /* 0x040fe20000000000 */
[C---:B------:R-:W-:Y:S02]  /*0140*/  IADD3 R8, PT, PT, R0.reuse, 0x64f0c9, R3 ;  /* 0x0064f0c900087810 */ /* 0x040fe40007ffe003 */
[----:B------:R-:W-:Y:S01]  /*0150*/  LOP3.LUT R2, R3, 0x5491333, RZ, 0x3c, !PT ;  /* 0x0549133303027812 */ /* 0x000fe200078e3cff */
[----:B------:R-:W-:Y:S01]  /*0160*/  VIADD R3, R0, 0x583f19 ;  /* 0x00583f1900037836 */ /* 0x000fe20000000000 */
[----:B------:R0:W-:Y:S01]  /*0170*/  STL.64 [R1+0x8], R6 ;  /* 0x0000080601007387 */ /* 0x0001e20000100a00 */
[----:B------:R-:W-:-:S03]  /*0180*/  SHF.R.S32.HI R0, RZ, 0x1f, R4 ;  /* 0x0000001fff007819 */ /* 0x000fc60000011404 */
[----:B------:R0:W-:Y:S04]  /*0190*/  STL.64 [R1], R8 ;  /* 0x0000000801007387 */ /* 0x0001e80000100a00 */
[----:B------:R0:W-:Y:S01]  /*01a0*/  STL.64 [R1+0x10], R2 ;  /* 0x0000100201007387 */ /* 0x0001e20000100a00 */
[----:B-1----:R-:W-:Y:S05]  /*01b0*/  @!P0 BRA `(.L_x_68) ;  /* 0x0000002400488947 */ /* 0x002fea0003800000 */
[----:B------:R-:W-:Y:S02]  /*01c0*/  IMAD.MOV.U32 R14, RZ, RZ, R0 ;  /* 0x000000ffff0e7224 */ /* 0x000fe400078e0000 */
[----:B0-----:R-:W-:Y:S02]  /*01d0*/  IMAD.MOV.U32 R8, RZ, RZ, RZ ;  /* 0x000000ffff087224 */ /* 0x001fe400078e00ff */
[----:B------:R-:W-:-:S07]  /*01e0*/  IMAD.MOV.U32 R5, RZ, RZ, R4 ;  /* 0x000000ffff057224 */ /* 0x000fce00078e0004 */
.L_x_77:
[----:B------:R-:W-:Y:S01]  /*01f0*/  LOP3.LUT R0, R5, 0x3, RZ, 0xc0, !PT ;  /* 0x0000000305007812 */ /* 0x000fe200078ec0ff */
[----:B------:R-:W-:Y:S03]  /*0200*/  BSSY.RECONVERGENT B1, `(.L_x_69) ;  /* 0x0000247000017945 */ /* 0x000fe60003800200 */
[----:B------:R-:W-:-:S04]  /*0210*/  ISETP.NE.U32.AND P0, PT, R0, RZ, PT ;  /* 0x000000ff0000720c */ /* 0x000fc80003f05070 */
[----:B------:R-:W-:-:S13]  /*0220*/  ISETP.NE.AND.EX P0, PT, RZ, RZ, PT, P0 ;  /* 0x000000ffff00720c */ /* 0x000fda0003f05300 */
[----:B0-----:R-:W-:Y:S05]  /*0230*/  @!P0 BRA `(.L_x_70) ;  /* 0x00000024000c8947 */ /* 0x001fea0003800000 */
[----:B------:R-:W0:Y:S01]  /*0240*/  LDC.64 R10, c[0x4][RZ] ;  /* 0x01000000ff0a7b82 */ /* 0x000e220000000a00 */
[----:B------:R-:W-:Y:S01]  /*0250*/  IMAD.MOV.U32 R0, RZ, RZ, RZ ;  /* 0x000000ffff007224 */ /* 0x000fe200078e00ff */
[----:B------:R-:W-:Y:S02]  /*0260*/  CS2R R2, SRZ ;  /* 0x0000000000027805 */ /* 0x000fe4000001ff00 */
[----:B------:R-:W-:Y:S01]  /*0270*/  CS2R R6, SRZ ;  /* 0x0000000000067805 */ /* 0x000fe2000001ff00 */
[----:B------:R-:W-:Y:S02]  /*0280*/  IMAD.MOV.U32 R9, RZ, RZ, RZ ;  /* 0x000000ffff097224 */ /* 0x000fe400078e00ff */
[----:B0-----:R-:W-:-:S07]  /*0290*/  IMAD.WIDE.U32 R10, R8, 0xc80, R10 ;  /* 0x00000c80080a7825 */ /* 0x001fce00078e000a */
.L_x_72:
[----:B------:R-:W-:-:S06]  /*02a0*/  IMAD R15, R0, 0x4, R1 ;  /* 0x00000004000f7824 */ /* 0x000fcc00078e0201 */
[----:B------:R-:W5:Y:S01]  /*02b0*/  LDL R15, [R15+0x4] ;  /* 0x000004000f0f7983 */ /* 0x000f620000100800 */
[----:B------:R-:W-:-:S05]  /*02c0*/  UMOV UR4, URZ ;  /* 0x000000ff00047c82 */ /* 0x000fca0008000000 */
.L_x_71:
[----:B-----5:R-:W-:Y:S01]  /*02d0*/  SHF.R.U32.HI R22, RZ, UR4, R15 ;  /* 0x00000004ff167c19 */ /* 0x020fe2000801160f */
[----:B------:R-:W-:-:S03]  /*02e0*/  IMAD.SHL.U32 R12, R0, 0x20, RZ ;  /* 0x00000020000c7824 */ /* 0x000fc600078e00ff */
[----:B------:R-:W-:Y:S01]  /*02f0*/  LOP3.LUT R13, R22, 0x1, RZ, 0xc0, !PT ;  /* 0x00000001160d7812 */ /* 0x000fe200078ec0ff */
[----:B------:R-:W-:-:S03]  /*0300*/  VIADD R12, R12, UR4 ;  /* 0x000000040c0c7c36 */ /* 0x000fc60008000000 */
[----:B------:R-:W-:Y:S01]  /*0310*/  ISETP.NE.U32.AND P0, PT, R13, 0x1, PT ;  /* 0x000000010d00780c */ /* 0x000fe20003f05070 */
[----:B------:R-:W-:-:S03]  /*0320*/  IMAD R13, R12, 0x5, RZ ;  /* 0x000000050c0d7824 */ /* 0x000fc600078e02ff */
[----:B------:R-:W-:Y:S01]  /*0330*/  R2P PR, R22, 0x7e ;  /* 0x0000007e16007804 */ /* 0x000fe20000000000 */
[----:B------:R-:W-:-:S08]  /*0340*/  IMAD.WIDE.U32 R12, R13, 0x4, R10 ;  /* 0x000000040d0c7825 */ /* 0x000fd000078e000a */
[----:B------:R-:W2:Y:S04]  /*0350*/  @!P0 LDG.E R16, desc[UR6][R12.64+0x10] ;  /* 0x000010060c108981 */ /* 0x000ea8000c1e1900 */
[----:B------:R-:W3:Y:S04]  /*0360*/  @P1 LDG.E R18, desc[UR6][R12.64+0x24] ;  /* 0x000024060c121981 */ /* 0x000ee8000c1e1900 */
[----:B------:R-:W4:Y:S04]  /*0370*/  @P2 LDG.E R20, desc[UR6][R12.64+0x38] ;  /* 0x000038060c142981 */ /* 0x000f28000c1e1900 */
[----:B------:R-:W4:Y:S04]  /*0380*/  @P3 LDG.E R24, desc[UR6][R12.64+0x4c] ;  /* 0x00004c060c183981 */ /* 0x000f28000c1e1900 */
[----:B------:R-:W4:Y:S04]  /*0390*/  @P4 LDG.E R26, desc[UR6][R12.64+0x60] ;  /* 0x000060060c1a4981 */ /* 0x000f28000c1e1900 */
[----:B------:R-:W4:Y:S04]  /*03a0*/  @!P0 LDG.E R17, desc[UR6][R12.64+0x4] ;  /* 0x000004060c118981 */ /* 0x000f28000c1e1900 */
[----:B------:R-:W4:Y:S04]  /*03b0*/  @!P0 LDG.E R19, desc[UR6][R12.64+0xc] ;  /* 0x00000c060c138981 */ /* 0x000f28000c1e1900 */
[----:B------:R-:W4:Y:S04]  /*03c0*/  @P1 LDG.E R21, desc[UR6][R12.64+0x18] ;  /* 0x000018060c151981 */ /* 0x000f28000c1e1900 */
[----:B------:R-:W4:Y:S04]  /*03d0*/  @P3 LDG.E R23, desc[UR6][R12.64+0x40] ;  /* 0x000040060c173981 */ /* 0x000f28000c1e1900 */
[----:B------:R-:W4:Y:S04]  /*03e0*/  @P5 LDG.E R25, desc[UR6][R12.64+0x70] ;  /* 0x000070060c195981 */ /* 0x000f28000c1e1900 */
[----:B------:R-:W4:Y:S01]  /*03f0*/  @P6 LDG.E R28, desc[UR6][R12.64+0x88] ;  /* 0x000088060c1c6981 */ /* 0x000f22000c1e1900 */
[----:B--2---:R-:W-:-:S03]  /*0400*/  @!P0 LOP3.LUT R3, R3, R16, RZ, 0x3c, !PT ;  /* 0x0000001003038212 */ /* 0x004fc600078e3cff */
[----:B------:R-:W2:Y:S01]  /*0410*/  @!P0 LDG.E R16, desc[UR6][R12.64] ;  /* 0x000000060c108981 */ /* 0x000ea2000c1e1900 */
[----:B---3--:R-:W-:-:S03]  /*0420*/  @P1 LOP3.LUT R3, R3, R18, RZ, 0x3c, !PT ;  /* 0x0000001203031212 */ /* 0x008fc600078e3cff */
[----:B------:R-:W3:Y:S01]  /*0430*/  @!P0 LDG.E R18, desc[UR6][R12.64+0x8] ;  /* 0x000008060c128981 */ /* 0x000ee2000c1e1900 */
[----:B----4-:R-:W-:-:S03]  /*0440*/  @P2 LOP3.LUT R3, R3, R20, RZ, 0x3c, !PT ;  /* 0x0000001403032212 */ /* 0x010fc600078e3cff */
[----:B------:R-:W4:Y:S01]  /*0450*/  @P1 LDG.E R20, desc[UR6][R12.64+0x14] ;  /* 0x000014060c141981 */ /* 0x000f22000c1e1900 */
[----:B------:R-:W-:-:S03]  /*0460*/  @P3 LOP3.LUT R3, R3, R24, RZ, 0x3c, !PT ;  /* 0x0000001803033212 */ /* 0x000fc600078e3cff */
[----:B------:R-:W4:Y:S01]  /*0470*/  @P5 LDG.E R24, desc[UR6][R12.64+0x74] ;  /* 0x000074060c185981 */ /* 0x000f22000c1e1900 */
[----:B------:R-:W-:-:S03]  /*0480*/  @P4 LOP3.LUT R3, R3, R26, RZ, 0x3c, !PT ;  /* 0x0000001a03034212 */ /* 0x000fc600078e3cff */
[----:B------:R-:W4:Y:S01]  /*0490*/  @P3 LDG.E R26, desc[UR6][R12.64+0x44] ;  /* 0x000044060c1a3981 */ /* 0x000f22000c1e1900 */
[----:B------:R-:W-:-:S03]  /*04a0*/  @!P0 LOP3.LUT R6, R6, R17, RZ, 0x3c, !PT ;  /* 0x0000001106068212 */ /* 0x000fc600078e3cff */
[----:B------:R-:W4:Y:S01]  /*04b0*/  @P1 LDG.E R17, desc[UR6][R12.64+0x20] ;  /* 0x000020060c111981 */ /* 0x000f22000c1e1900 */
[----:B------:R-:W-:-:S03]  /*04c0*/  @!P0 LOP3.LUT R2, R2, R19, RZ, 0x3c, !PT ;  /* 0x0000001302028212 */ /* 0x000fc600078e3cff */
[----:B------:R-:W4:Y:S01]  /*04d0*/  @P2 LDG.E R19, desc[UR6][R12.64+0x2c] ;  /* 0x00002c060c132981 */ /* 0x000f22000c1e1900 */
[----:B------:R-:W-:-:S03]  /*04e0*/  @P1 LOP3.LUT R6, R6, R21, RZ, 0x3c, !PT ;  /* 0x0000001506061212 */ /* 0x000fc600078e3cff */
[----:B------:R-:W4:Y:S01]  /*04f0*/  @P2 LDG.E R21, desc[UR6][R12.64+0x34] ;  /* 0x000034060c152981 */ /* 0x000f22000c1e1900 */
[----:B--2---:R-:W-:-:S03]  /*0500*/  @!P0 LOP3.LUT R9, R9, R16, RZ, 0x3c, !PT ;  /* 0x0000001009098212 */ /* 0x004fc600078e3cff */
[----:B------:R-:W2:Y:S01]  /*0510*/  @P1 LDG.E R16, desc[UR6][R12.64+0x1c] ;  /* 0x00001c060c101981 */ /* 0x000ea2000c1e1900 */
[----:B---3--:R-:W-:-:S03]  /*0520*/  @!P0 LOP3.LUT R7, R7, R18, RZ, 0x3c, !PT ;  /* 0x0000001207078212 */ /* 0x008fc600078e3cff */
[----:B------:R-:W3:Y:S01]  /*0530*/  @P2 LDG.E R18, desc[UR6][R12.64+0x28] ;  /* 0x000028060c122981 */ /* 0x000ee2000c1e1900 */
[----:B----4-:R-:W-:-:S03]  /*0540*/  @P1 LOP3.LUT R9, R9, R20, RZ, 0x3c, !PT ;  /* 0x0000001409091212 */ /* 0x010fc600078e3cff */
[----:B------:R-:W4:Y:S01]  /*0550*/  @P2 LDG.E R20, desc[UR6][R12.64+0x30] ;  /* 0x000030060c142981 */ /* 0x000f22000c1e1900 */
[----:B------:R-:W-:-:S03]  /*0560*/  @P5 LOP3.LUT R3, R3, R24, RZ, 0x3c, !PT ;  /* 0x0000001803035212 */ /* 0x000fc600078e3cff */
[----:B------:R-:W4:Y:S01]  /*0570*/  @P3 LDG.E R24, desc[UR6][R12.64+0x3c] ;  /* 0x00003c060c183981 */ /* 0x000f22000c1e1900 */
[----:B------:R-:W-:-:S03]  /*0580*/  @P1 LOP3.LUT R2, R2, R17, RZ, 0x3c, !PT ;  /* 0x0000001102021212 */ /* 0x000fc600078e3cff */
[----:B------:R-:W4:Y:S01]  /*0590*/  @P3 LDG.E R17, desc[UR6][R12.64+0x48] ;  /* 0x000048060c113981 */ /* 0x000f22000c1e1900 */
[----:B------:R-:W-:-:S03]  /*05a0*/  @P2 LOP3.LUT R6, R6, R19, RZ, 0x3c, !PT ;  /* 0x0000001306062212 */ /* 0x000fc600078e3cff */
[----:B------:R-:W4:Y:S01]  /*05b0*/  @P4 LDG.E R19, desc[UR6][R12.64+0x54] ;  /* 0x000054060c134981 */ /* 0x000f22000c1e1900 */
[----:B------:R-:W-:Y:S02]  /*05c0*/  @P2 LOP3.LUT R2, R2, R21, RZ, 0x3c, !PT ;  /* 0x0000001502022212 */ /* 0x000fe400078e3cff */
[----:B------:R-:W-:Y:S01]  /*05d0*/  @P3 LOP3.LUT R6, R6, R23, RZ, 0x3c, !PT ;  /* 0x0000001706063212 */ /* 0x000fe200078e3cff */
[----:B------:R-:W4:Y:S04]  /*05e0*/  @P4 LDG.E R21, desc[UR6][R12.64+0x5c] ;  /* 0x00005c060c154981 */ /* 0x000f28000c1e1900 */
[----:B------:R-:W4:Y:S01]  /*05f0*/  @P5 LDG.E R23, desc[UR6][R12.64+0x68] ;  /* 0x000068060c175981 */ /* 0x000f22000c1e1900 */
[----:B--2---:R-:W-:-:S03]  /*0600*/  @P1 LOP3.LUT R7, R7, R16, RZ, 0x3c, !PT ;  /* 0x0000001007071212 */ /* 0x004fc600078e3cff */
[----:B------:R-:W2:Y:S01]  /*0610*/  @P4 LDG.E R16, desc[UR6][R12.64+0x50] ;  /* 0x000050060c104981 */ /* 0x000ea2000c1e1900 */
[----:B---3--:R-:W-:-:S03]  /*0620*/  @P2 LOP3.LUT R9, R9, R18, RZ, 0x3c, !PT ;  /* 0x0000001209092212 */ /* 0x008fc600078e3cff */
[----:B------:R-:W3:Y:S01]  /*0630*/  @P4 LDG.E R18, desc[UR6][R12.64+0x58] ;  /* 0x000058060c124981 */ /* 0x000ee2000c1e1900 */
[----:B----4-:R-:W-:-:S03]  /*0640*/  @P2 LOP3.LUT R7, R7, R20, RZ, 0x3c, !PT ;  /* 0x0000001407072212 */ /* 0x010fc600078e3cff */
[----:B------:R-:W4:Y:S01]  /*0650*/  @P5 LDG.E R20, desc[UR6][R12.64+0x64] ;  /* 0x000064060c145981 */ /* 0x000f22000c1e1900 */
[----:B------:R-:W-:-:S03]  /*0660*/  @P3 LOP3.LUT R9, R9, R24, RZ, 0x3c, !PT ;  /* 0x0000001809093212 */ /* 0x000fc600078e3cff */
[----:B------:R-:W4:Y:S01]  /*0670*/  @P5 LDG.E R24, desc[UR6][R12.64+0x6c] ;  /* 0x00006c060c185981 */ /* 0x000f22000c1e1900 */
[----:B------:R-:W-:Y:S02]  /*0680*/  LOP3.LUT P0, RZ, R22, 0x80, RZ, 0xc0, !PT ;  /* 0x0000008016ff7812 */ /* 0x000fe4000780c0ff */
[----:B------:R-:W-:Y:S02]  /*0690*/  @P3 LOP3.LUT R7, R7, R26, RZ, 0x3c, !PT ;  /* 0x0000001a07073212 */ /* 0x000fe400078e3cff */
[----:B------:R-:W-:Y:S02]  /*06a0*/  @P3 LOP3.LUT R2, R2, R17, RZ, 0x3c, !PT ;  /* 0x0000001102023212 */ /* 0x000fe400078e3cff */
[----:B------:R-:W4:Y:S01]  /*06b0*/  @P6 LDG.E R17, desc[UR6][R12.64+0x7c] ;  /* 0x00007c060c116981 */ /* 0x000f22000c1e1900 */
[----:B------:R-:W-:-:S03]  /*06c0*/  @P4 LOP3.LUT R6, R6, R19, RZ, 0x3c, !PT ;  /* 0x0000001306064212 */ /* 0x000fc600078e3cff */
[----:B------:R-:W4:Y:S01]  /*06d0*/  @P6 LDG.E R19, desc[UR6][R12.64+0x84] ;  /* 0x000084060c136981 */ /* 0x000f22000c1e1900 */
[----:B------:R-:W-:-:S03]  /*06e0*/  @P4 LOP3.LUT R2, R2, R21, RZ, 0x3c, !PT ;  /* 0x0000001502024212 */ /* 0x000fc600078e3cff */
[----:B------:R-:W4:Y:S01]  /*06f0*/  @P0 LDG.E R26, desc[UR6][R12.64+0x9c] ;  /* 0x00009c060c1a0981 */ /* 0x000f22000c1e1900 */
[----:B------:R-:W-:-:S03]  /*0700*/  @P5 LOP3.LUT R6, R6, R23, RZ, 0x3c, !PT ;  /* 0x0000001706065212 */ /* 0x000fc600078e3cff */
        /* <DEDUP_REMOVED lines=10> */
[----:B------:R-:W-:Y:S02]  /*07b0*/  @P5 LOP3.LUT R2, R2, R25, RZ, 0x3c, !PT ;  /* 0x0000001902025212 */ /* 0x000fe400078e3cff */
[----:B------:R-:W-:Y:S02]  /*07c0*/  @P6 LOP3.LUT R3, R3, R28, RZ, 0x3c, !PT ;  /* 0x0000001c03036212 */ /* 0x000fe400078e3cff */
[----:B------:R-:W-:Y:S02]  /*07d0*/  @P6 LOP3.LUT R6, R6, R17, RZ, 0x3c, !PT ;  /* 0x0000001106066212 */ /* 0x000fe400078e3cff */
[----:B------:R-:W-:Y:S02]  /*07e0*/  @P6 LOP3.LUT R2, R2, R19, RZ, 0x3c, !PT ;  /* 0x0000001302026212 */ /* 0x000fe400078e3cff */
[----:B------:R-:W-:Y:S02]  /*07f0*/  @P0 LOP3.LUT R3, R3, R26, RZ, 0x3c, !PT ;  /* 0x0000001a03030212 */ /* 0x000fe400078e3cff */
[----:B------:R-:W-:-:S02]  /*0800*/  @P0 LOP3.LUT R6, R6, R21, RZ, 0x3c, !PT ;  /* 0x0000001506060212 */ /* 0x000fc400078e3cff */
[----:B------:R-:W-:Y:S02]  /*0810*/  @P0 LOP3.LUT R2, R2, R23, RZ, 0x3c, !PT ;  /* 0x0000001702020212 */ /* 0x000fe400078e3cff */
[----:B--2---:R-:W-:Y:S02]  /*0820*/  @P6 LOP3.LUT R9, R9, R16, RZ, 0x3c, !PT ;  /* 0x0000001009096212 */ /* 0x004fe400078e3cff */
[----:B---3--:R-:W-:Y:S02]  /*0830*/  @P6 LOP3.LUT R7, R7, R18, RZ, 0x3c, !PT ;  /* 0x0000001207076212 */ /* 0x008fe400078e3cff */
[----:B----4-:R-:W-:Y:S02]  /*0840*/  @P0 LOP3.LUT R9, R9, R20, RZ, 0x3c, !PT ;  /* 0x0000001409090212 */ /* 0x010fe400078e3cff */
[----:B------:R-:W-:Y:S02]  /*0850*/  @P0 LOP3.LUT R7, R7, R24, RZ, 0x3c, !PT ;  /* 0x0000001807070212 */ /* 0x000fe400078e3cff */
[----:B------:R-:W-:-:S13]  /*0860*/  R2P PR, R22.B1, 0x7f ;  /* 0x0000007f16007804 */ /* 0x000fda0000001000 */
[----:B------:R-:W2:Y:S04]  /*0870*/  @P0 LDG.E R18, desc[UR6][R12.64+0xa0] ;  /* 0x0000a0060c120981 */ /* 0x000ea8000c1e1900 */
[----:B------:R-:W3:Y:S04]  /*0880*/  @P0 LDG.E R19, desc[UR6][R12.64+0xa4] ;  /* 0x0000a4060c130981 */ /* 0x000ee8000c1e1900 */
[----:B------:R-:W4:Y:S04]  /*0890*/  @P0 LDG.E R20, desc[UR6][R12.64+0xa8] ;  /* 0x0000a8060c140981 */ /* 0x000f28000c1e1900 */
[----:B------:R-:W4:Y:S04]  /*08a0*/  @P0 LDG.E R21, desc[UR6][R12.64+0xac] ;  /* 0x0000ac060c150981 */ /* 0x000f28000c1e1900 */
[----:B------:R-:W4:Y:S04]  /*08b0*/  @P0 LDG.E R24, desc[UR6][R12.64+0xb0] ;  /* 0x0000b0060c180981 */ /* 0x000f28000c1e1900 */
[----:B------:R-:W4:Y:S04]  /*08c0*/  @P1 LDG.E R16, desc[UR6][R12.64+0xbc] ;  /* 0x0000bc060c101981 */ /* 0x000f28000c1e1900 */
[----:B------:R-:W4:Y:S04]  /*08d0*/  @P1 LDG.E R26, desc[UR6][R12.64+0xb4] ;  /* 0x0000b4060c1a1981 */ /* 0x000f28000c1e1900 */
        /* <DEDUP_REMOVED lines=11> */
[----:B------:R-:W-:Y:S01]  /*0990*/  LOP3.LUT P0, RZ, R22, 0x8000, RZ, 0xc0, !PT ;  /* 0x0000800016ff7812 */ /* 0x000fe2000780c0ff */
[----:B------:R-:W4:Y:S01]  /*09a0*/  @P2 LDG.E R24, desc[UR6][R12.64+0xd8] ;  /* 0x0000d8060c182981 */ /* 0x000f22000c1e1900 */
[----:B------:R-:W-:-:S03]  /*09b0*/  @P1 LOP3.LUT R7, R7, R16, RZ, 0x3c, !PT ;  /* 0x0000001007071212 */ /* 0x000fc600078e3cff */
[----:B------:R-:W4:Y:S01]  /*09c0*/  @P2 LDG.E R22, desc[UR6][R12.64+0xd0] ;  /* 0x0000d0060c162981 */ /* 0x000f22000c1e1900 */
[----:B------:R-:W-:-:S03]  /*09d0*/  @P1 LOP3.LUT R9, R9, R26, RZ, 0x3c, !PT ;  /* 0x0000001a09091212 */ /* 0x000fc600078e3cff */
[----:B------:R-:W4:Y:S01]  /*09e0*/  @P3 LDG.E R16, desc[UR6][R12.64+0xe4] ;  /* 0x0000e4060c103981 */ /* 0x000f22000c1e1900 */
[----:B------:R-:W-:-:S03]  /*09f0*/  @P1 LOP3.LUT R6, R6, R23, RZ, 0x3c, !PT ;  /* 0x0000001706061212 */ /* 0x000fc600078e3cff */
[----:B------:R-:W4:Y:S01]  /*0a00*/  @P3 LDG.E R26, desc[UR6][R12.64+0xdc] ;  /* 0x0000dc060c1a3981 */ /* 0x000f22000c1e1900 */
[----:B------:R-:W-:-:S03]  /*0a10*/  @P1 LOP3.LUT R2, R2, R17, RZ, 0x3c, !PT ;  /* 0x0000001102021212 */ /* 0x000fc600078e3cff */
        /* <DEDUP_REMOVED lines=43> */
[----:B------:R-:W-:-:S04]  /*0cd0*/  UIADD3 UR4, UPT, UPT, UR4, 0x10, URZ ;  /* 0x0000001004047890 */ /* 0x000fc8000fffe0ff */
[----:B------:R-:W-:Y:S01]  /*0ce0*/  UISETP.NE.AND UP0, UPT, UR4, 0x20, UPT ;  /* 0x000000200400788c */ /* 0x000fe2000bf05270 */
[----:B--2---:R-:W-:Y:S02]  /*0cf0*/  @P5 LOP3.LUT R3, R3, R18, RZ, 0x3c, !PT ;  /* 0x0000001203035212 */ /* 0x004fe400078e3cff */
[----:B---3--:R-:W-:Y:S02]  /*0d00*/  @P6 LOP3.LUT R6, R6, R19, RZ, 0x3c, !PT ;  /* 0x0000001306066212 */ /* 0x008fe400078e3cff */
[----:B----4-:R-:W-:Y:S02]  /*0d10*/  @P6 LOP3.LUT R9, R9, R20, RZ, 0x3c, !PT ;  /* 0x0000001409096212 */ /* 0x010fe400078e3cff */
[----:B------:R-:W-:Y:S02]  /*0d20*/  @P6 LOP3.LUT R2, R2, R21, RZ, 0x3c, !PT ;  /* 0x0000001502026212 */ /* 0x000fe400078e3cff */
[----:B------:R-:W-:Y:S02]  /*0d30*/  @P6 LOP3.LUT R7, R7, R22, RZ, 0x3c, !PT ;  /* 0x0000001607076212 */ /* 0x000fe400078e3cff */
[----:B------:R-:W-:-:S02]  /*0d40*/  @P6 LOP3.LUT R3, R3, R16, RZ, 0x3c, !PT ;  /* 0x0000001003036212 */ /* 0x000fc400078e3cff */
[----:B------:R-:W-:Y:S02]  /*0d50*/  @P0 LOP3.LUT R9, R9, R24, RZ, 0x3c, !PT ;  /* 0x0000001809090212 */ /* 0x000fe400078e3cff */
[----:B------:R-:W-:Y:S02]  /*0d60*/  @P0 LOP3.LUT R3, R3, R28, RZ, 0x3c, !PT ;  /* 0x0000001c03030212 */ /* 0x000fe400078e3cff */
[----:B------:R-:W-:Y:S02]  /*0d70*/  @P0 LOP3.LUT R7, R7, R26, RZ, 0x3c, !PT ;  /* 0x0000001a07070212 */ /* 0x000fe400078e3cff */
[----:B------:R-:W-:Y:S02]  /*0d80*/  @P0 LOP3.LUT R2, R2, R23, RZ, 0x3c, !PT ;  /* 0x0000001702020212 */ /* 0x000fe400078e3cff */
[----:B------:R-:W-:Y:S01]  /*0d90*/  @P0 LOP3.LUT R6, R6, R17, RZ, 0x3c, !PT ;  /* 0x0000001106060212 */ /* 0x000fe200078e3cff */
[----:B------:R-:W-:Y:S06]  /*0da0*/  BRA.U UP0, `(.L_x_71) ;  /* 0xfffffff500487547 */ /* 0x000fec000b83ffff */
[----:B------:R-:W-:-:S05]  /*0db0*/  VIADD R0, R0, 0x1 ;  /* 0x0000000100007836 */ /* 0x000fca0000000000 */
[----:B------:R-:W-:-:S13]  /*0dc0*/  ISETP.NE.AND P0, PT, R0, 0x5, PT ;  /* 0x000000050000780c */ /* 0x000fda0003f05270 */
[----:B------:R-:W-:Y:S05]  /*0dd0*/  @P0 BRA `(.L_x_72) ;  /* 0xfffffff400300947 */ /* 0x000fea000383ffff */
[----:B------:R-:W-:Y:S01]  /*0de0*/  LOP3.LUT R0, R5, 0x3, RZ, 0xc0, !PT ;  /* 0x0000000305007812 */ /* 0x000fe200078ec0ff */
[----:B------:R0:W-:Y:S03]  /*0df0*/  STL [R1+0x4], R9 ;  /* 0x0000040901007387 */ /* 0x0001e60000100800 */
[----:B------:R-:W-:Y:S01]  /*0e00*/  ISETP.NE.U32.AND P0, PT, R0, 0x1, PT ;  /* 0x000000010000780c */ /* 0x000fe20003f05070 */
[----:B------:R0:W-:Y:S03]  /*0e10*/  STL.64 [R1+0x8], R6 ;  /* 0x0000080601007387 */ /* 0x0001e60000100a00 */
[----:B------:R-:W-:Y:S01]  /*0e20*/  ISETP.NE.AND.EX P0, PT, RZ, RZ, PT, P0 ;  /* 0x000000ffff00720c */ /* 0x000fe20003f05300 */
[----:B------:R0:W-:-:S12]  /*0e30*/  STL.64 [R1+0x10], R2 ;  /* 0x0000100201007387 */ /* 0x0001d80000100a00 */
[----:B0-----:R-:W-:Y:S05]  /*0e40*/  @!P0 BRA `(.L_x_70) ;  /* 0x0000001800088947 */ /* 0x001fea0003800000 */
[----:B------:R-:W-:Y:S01]  /*0e50*/  UMOV UR4, URZ ;  /* 0x000000ff00047c82 */ /* 0x000fe20008000000 */
[----:B------:R-:W-:Y:S01]  /*0e60*/  UMOV UR5, URZ ;  /* 0x000000ff00057c82 */ /* 0x000fe20008000000 */
[----:B------:R-:W-:Y:S02]  /*0e70*/  IMAD.MOV.U32 R0, RZ, RZ, RZ ;  /* 0x000000ffff007224 */ /* 0x000fe400078e00ff */
[----:B------:R-:W-:Y:S02]  /*0e80*/  IMAD.MOV.U32 R9, RZ, RZ, RZ ;  /* 0x000000ffff097224 */ /* 0x000fe400078e00ff */
[----:B------:R-:W-:Y:S02]  /*0e90*/  IMAD.U32 R3, RZ, RZ, UR4 ;  /* 0x00000004ff037e24 */ /* 0x000fe4000f8e00ff */
[----:B------:R-:W-:Y:S02]  /*0ea0*/  IMAD.U32 R2, RZ, RZ, UR5 ;  /* 0x00000005ff027e24 */ /* 0x000fe4000f8e00ff */
[----:B------:R-:W-:-:S02]  /*0eb0*/  IMAD.U32 R7, RZ, RZ, UR4 ;  /* 0x00000004ff077e24 */ /* 0x000fc4000f8e00ff */
[----:B------:R-:W-:-:S07]  /*0ec0*/  IMAD.U32 R6, RZ, RZ, UR5 ;  /* 0x00000005ff067e24 */ /* 0x000fce000f8e00ff */
.L_x_74:
[----:B------:R-:W-:-:S06]  /*0ed0*/  IMAD R15, R0, 0x4, R1 ;  /* 0x00000004000f7824 */ /* 0x000fcc00078e0201 */
[----:B------:R-:W5:Y:S01]  /*0ee0*/  LDL R15, [R15+0x4] ;  /* 0x000004000f0f7983 */ /* 0x000f620000100800 */
[----:B------:R-:W-:-:S05]  /*0ef0*/  UMOV UR4, URZ ;  /* 0x000000ff00047c82 */ /* 0x000fca0008000000 */
.L_x_73:
        /* <DEDUP_REMOVED lines=183> */
[----:B0-----:R-:W-:Y:S05]  /*1a70*/  @P0 BRA `(.L_x_70) ;  /* 0x0000000800fc0947 */ /* 0x001fea0003800000 */
        /* <DEDUP_REMOVED lines=8> */
.L_x_76:
[----:B------:R-:W-:-:S06]  /*1b00*/  IMAD R15, R0, 0x4, R1 ;  /* 0x00000004000f7824 */ /* 0x000fcc00078e0201 */
[----:B------:R-:W5:Y:S01]  /*1b10*/  LDL R15, [R15+0x4] ;  /* 0x000004000f0f7983 */ /* 0x000f620000100800 */
[----:B------:R-:W-:-:S05]  /*1b20*/  UMOV UR4, URZ ;  /* 0x000000ff00047c82 */ /* 0x000fca0008000000 */
.L_x_75:
        /* <DEDUP_REMOVED lines=177> */
[----:B------:R0:W-:Y:S04]  /*2640*/  STL [R1+0x4], R9 ;  /* 0x0000040901007387 */ /* 0x0001e80000100800 */
[----:B------:R0:W-:Y:S04]  /*2650*/  STL.64 [R1+0x8], R6 ;  /* 0x0000080601007387 */ /* 0x0001e80000100a00 */
[----:B------:R0:W-:Y:S02]  /*2660*/  STL.64 [R1+0x10], R2 ;  /* 0x0000100201007387 */ /* 0x0001e40000100a00 */
.L_x_70:
[----:B------:R-:W-:Y:S05]  /*2670*/  BSYNC.RECONVERGENT B1 ;  /* 0x0000000000017941 */ /* 0x000fea0003800200 */
.L_x_69:
[C---:B------:R-:W-:Y:S01]  /*2680*/  ISETP.GT.U32.AND P0, PT, R5.reuse, 0x3, PT ;  /* 0x000000030500780c */ /* 0x040fe20003f04070 */
[----:B------:R-:W-:Y:S01]  /*2690*/  VIADD R8, R8, 0x1 ;  /* 0x0000000108087836 */ /* 0x000fe20000000000 */
[--C-:B------:R-:W-:Y:S02]  /*26a0*/  SHF.R.U64 R5, R5, 0x2, R14.reuse ;  /* 0x0000000205057819 */ /* 0x100fe4000000120e */
[----:B------:R-:W-:Y:S02]  /*26b0*/  ISETP.GT.U32.AND.EX P0, PT, R14, RZ, PT, P0 ;  /* 0x000000ff0e00720c */ /* 0x000fe40003f04100 */
[----:B------:R-:W-:-:S11]  /*26c0*/  SHF.R.U32.HI R14, RZ, 0x2, R14 ;  /* 0x00000002ff0e7819 */ /* 0x000fd6000001160e */
[----:B------:R-:W-:Y:S05]  /*26d0*/  @P0 BRA `(.L_x_77) ;  /* 0xffffffd800c40947 */ /* 0x000fea000383ffff */
.L_x_68:
[----:B------:R-:W-:Y:S05]  /*26e0*/  BSYNC.RECONVERGENT B0 ;  /* 0x0000000000007941 */ /* 0x000fea0003800200 */
.L_x_67:
[----:B------:R-:W1:Y:S01]  /*26f0*/  LDC.64 R10, c[0x0][0x3a0] ;  /* 0x0000e800ff0a7b82 */ /* 0x000e620000000a00 */
[----:B------:R-:W-:Y:S01]  /*2700*/  SHF.R.U32.HI R0, RZ, 0x2, R9 ;  /* 0x00000002ff007819 */ /* 0x000fe20000011609 */
[----:B------:R-:W-:Y:S01]  /*2710*/  IMAD.SHL.U32 R5, R3, 0x10, RZ ;  /* 0x0000001003057824 */ /* 0x000fe200078e00ff */
[----:B------:R-:W-:Y:S01]  /*2720*/  BSSY.RECONVERGENT B0, `(.L_x_78) ;  /* 0x000007c000007945 */ /* 0x000fe20003800200 */
[----:B------:R-:W-:Y:S01]  /*2730*/  IMAD.MOV.U32 R14, RZ, RZ, 0x0 ;  /* 0x00000000ff0e7424 */ /* 0x000fe200078e00ff */
[----:B------:R-:W-:Y:S01]  /*2740*/  LOP3.LUT R0, R0, R9, RZ, 0x3c, !PT ;  /* 0x0000000900007212 */ /* 0x000fe200078e3cff */
[----:B------:R-:W-:Y:S01]  /*2750*/  IMAD.MOV.U32 R15, RZ, RZ, 0x3ca00000 ;  /* 0x3ca00000ff0f7424 */ /* 0x000fe200078e00ff */
[----:B0-----:R-:W-:-:S03]  /*2760*/  SHF.R.U32.HI R9, RZ, 0x2, R6 ;  /* 0x00000002ff097819 */ /* 0x001fc60000011606 */
[----:B------:R-:W-:Y:S01]  /*2770*/  IMAD.SHL.U32 R8, R0, 0x2, RZ ;  /* 0x0000000200087824 */ /* 0x000fe200078e00ff */
[----:B------:R-:W-:-:S04]  /*2780*/  LOP3.LUT R9, R9, R6, RZ, 0x3c, !PT ;  /* 0x0000000609097212 */ /* 0x000fc800078e3cff */
[----:B------:R-:W-:Y:S01]  /*2790*/  LOP3.LUT R8, R0, R8, R5, 0x96, !PT ;  /* 0x0000000800087212 */ /* 0x000fe200078e9605 */
[----:B------:R-:W-:-:S03]  /*27a0*/  IMAD.SHL.U32 R6, R9, 0x2, RZ ;  /* 0x0000000209067824 */ /* 0x000fc600078e00ff */
[----:B------:R-:W-:Y:S02]  /*27b0*/  LOP3.LUT R5, R8, R3, RZ, 0x3c, !PT ;  /* 0x0000000308057212 */ /* 0x000fe400078e3cff */
[----:B-1----:R-:W-:-:S03]  /*27c0*/  LOP3.LUT R10, R10, 0xaad26b49, RZ, 0x3c, !PT ;  /* 0xaad26b490a0a7812 */ /* 0x002fc600078e3cff */
[----:B------:R-:W-:Y:S01]  /*27d0*/  IMAD.SHL.U32 R0, R5, 0x10, RZ ;  /* 0x0000001005007824 */ /* 0x000fe200078e00ff */
[----:B------:R-:W-:Y:S01]  /*27e0*/  LOP3.LUT R11, R11, 0xf7dcefdd, RZ, 0x3c, !PT ;  /* 0xf7dcefdd0b0b7812 */ /* 0x000fe200078e3cff */
[----:B------:R-:W-:-:S03]  /*27f0*/  IMAD R10, R10, 0x4182bed5, RZ ;  /* 0x4182bed50a0a7824 */ /* 0x000fc600078e02ff */
[----:B------:R-:W-:Y:S01]  /*2800*/  LOP3.LUT R6, R9, R6, R0, 0x96, !PT ;  /* 0x0000000609067212 */ /* 0x000fe200078e9600 */
[----:B------:R-:W-:-:S03]  /*2810*/  IMAD R11, R11, -0x658354e5, RZ ;  /* 0x9a7cab1b0b0b7824 */ /* 0x000fc600078e02ff */
[----:B------:R-:W-:Y:S02]  /*2820*/  LOP3.LUT R17, R6, R5, RZ, 0x3c, !PT ;  /* 0x0000000506117212 */ /* 0x000fe400078e3cff */
[----:B------:R-:W-:Y:S02]  /*2830*/  IADD3 R0, PT, PT, R10, 0x64f0c9, R11 ;  /* 0x0064f0c90a007810 */ /* 0x000fe40007ffe00b */
[----:B------:R-:W-:Y:S02]  /*2840*/  SHF.R.U32.HI R6, RZ, 0x2, R7 ;  /* 0x00000002ff067819 */ /* 0x000fe40000011607 */
[C---:B------:R-:W-:Y:S02]  /*2850*/  IADD3 R8, PT, PT, R0.reuse, 0xb0f8a, R17 ;  /* 0x000b0f8a00087810 */ /* 0x040fe40007ffe011 */
[----:B------:R-:W-:Y:S02]  /*2860*/  IADD3 R11, PT, PT, R0, 0x587c5, R5 ;  /* 0x000587c5000b7810 */ /* 0x000fe40007ffe005 */
[----:B------:R-:W-:Y:S01]  /*2870*/  LOP3.LUT R6, R6, R7, RZ, 0x3c, !PT ;  /* 0x0000000706067212 */ /* 0x000fe200078e3cff */
[----:B------:R-:W-:-:S04]  /*2880*/  IMAD.WIDE.U32 R8, R8, 0x200000, RZ ;  /* 0x0020000008087825 */ /* 0x000fc800078e00ff */
[----:B------:R-:W-:Y:S01]  /*2890*/  IMAD.SHL.U32 R10, R6, 0x2, RZ ;  /* 0x00000002060a7824 */ /* 0x000fe200078e00ff */
[----:B------:R-:W-:Y:S01]  /*28a0*/  LOP3.LUT R8, R8, R11, RZ, 0x3c, !PT ;  /* 0x0000000b08087212 */ /* 0x000fe200078e3cff */
[----:B------:R-:W-:Y:S01]  /*28b0*/  IMAD.SHL.U32 R7, R17, 0x10, RZ ;  /* 0x0000001011077824 */ /* 0x000fe200078e00ff */
[----:B------:R-:W-:Y:S02]  /*28c0*/  SHF.R.U32.HI R11, RZ, 0x2, R2 ;  /* 0x00000002ff0b7819 */ /* 0x000fe40000011602 */
[----:B------:R-:W0:Y:S02]  /*28d0*/  I2F.F64.U64 R12, R8 ;  /* 0x00000008000c7312 */ /* 0x000e240000301800 */
[----:B------:R-:W-:Y:S02]  /*28e0*/  LOP3.LUT R10, R6, R10, R7, 0x96, !PT ;  /* 0x0000000a060a7212 */ /* 0x000fe400078e9607 */
[----:B------:R-:W-:Y:S02]  /*28f0*/  LOP3.LUT R11, R11, R2, RZ, 0x3c, !PT ;  /* 0x000000020b0b7212 */ /* 0x000fe400078e3cff */
[----:B------:R-:W-:-:S03]  /*2900*/  LOP3.LUT R17, R10, R17, RZ, 0x3c, !PT ;  /* 0x000000110a117212 */ /* 0x000fc600078e3cff */
[----:B------:R-:W-:Y:S02]  /*2910*/  IMAD.SHL.U32 R6, R11, 0x2, RZ ;  /* 0x000000020b067824 */ /* 0x000fe400078e00ff */
[----:B------:R-:W-:Y:S01]  /*2920*/  IMAD.SHL.U32 R2, R17, 0x10, RZ ;  /* 0x0000001011027824 */ /* 0x000fe200078e00ff */
[----:B0-----:R-:W-:-:S04]  /*2930*/  DFMA R12, R12, R14, 5.5511151231257827021e-17 ;  /* 0x3c9000000c0c742b */ /* 0x001fc8000000000e */
[----:B------:R-:W-:-:S04]  /*2940*/  LOP3.LUT R2, R11, R6, R2, 0x96, !PT ;  /* 0x000000060b027212 */ /* 0x000fc800078e9602 */
[----:B------:R-:W-:Y:S02]  /*2950*/  LOP3.LUT R27, R2, R17, RZ, 0x3c, !PT ;  /* 0x00000011021b7212 */ /* 0x000fe400078e3cff */
[C---:B------:R-:W-:Y:S02]  /*2960*/  IADD3 R17, PT, PT, R0.reuse, 0x10974f, R17 ;  /* 0x0010974f00117810 */ /* 0x040fe40007ffe011 */
[----:B------:R-:W-:Y:S01]  /*2970*/  IADD3 R8, PT, PT, R0, 0x161f14, R27 ;  /* 0x00161f1400087810 */ /* 0x000fe20007ffe01b */
[----:B------:R-:W-:Y:S01]  /*2980*/  IMAD.MOV.U32 R6, RZ, RZ, R12 ;  /* 0x000000ffff067224 */ /* 0x000fe200078e000c */
[----:B------:R-:W-:Y:S01]  /*2990*/  ISETP.GT.AND P0, PT, R13, 0xfffff, PT ;  /* 0x000fffff0d00780c */ /* 0x000fe20003f04270 */
[----:B------:R-:W-:Y:S02]  /*29a0*/  IMAD.MOV.U32 R7, RZ, RZ, R13 ;  /* 0x000000ffff077224 */ /* 0x000fe400078e000d */
[----:B------:R-:W-:-:S04]  /*29b0*/  IMAD.WIDE.U32 R8, R8, 0x200000, RZ ;  /* 0x0020000008087825 */ /* 0x000fc800078e00ff */
[----:B------:R-:W-:Y:S01]  /*29c0*/  IMAD.MOV.U32 R20, RZ, RZ, R12 ;  /* 0x000000ffff147224 */ /* 0x000fe200078e000c */
[----:B------:R-:W-:-:S05]  /*29d0*/  LOP3.LUT R8, R8, R17, RZ, 0x3c, !PT ;  /* 0x0000001108087212 */ /* 0x000fca00078e3cff */
[----:B------:R-:W-:Y:S01]  /*29e0*/  @!P0 DMUL R6, R6, 1.80143985094819840000e+16 ;  /* 0x4350000006068828 */ /* 0x000fe20000000000 */
[----:B------:R-:W0:Y:S09]  /*29f0*/  I2F.F64.U64 R8, R8 ;  /* 0x0000000800087312 */ /* 0x000e320000301800 */
[----:B------:R-:W-:-:S02]  /*2a00*/  @!P0 IMAD.MOV.U32 R13, RZ, RZ, R7 ;  /* 0x000000ffff0d8224 */ /* 0x000fc400078e0007 */
[----:B------:R-:W-:Y:S02]  /*2a10*/  @!P0 IMAD.MOV.U32 R20, RZ, RZ, R6 ;  /* 0x000000ffff148224 */ /* 0x000fe400078e0006 */
[----:B------:R-:W-:Y:S01]  /*2a20*/  VIADD R2, R13, 0xffffffff ;  /* 0xffffffff0d027836 */ /* 0x000fe20000000000 */
[----:B0-----:R-:W-:-:S04]  /*2a30*/  DFMA R14, R8, 2.2204460492503130808e-16, R14 ;  /* 0x3cb00000080e782b */ /* 0x001fc8000000000e */
[----:B------:R-:W-:Y:S01]  /*2a40*/  ISETP.GT.U32.AND P1, PT, R2, 0x7feffffe, PT ;  /* 0x7feffffe0200780c */ /* 0x000fe20003f24070 */
[----:B------:R-:W-:Y:S02]  /*2a50*/  IMAD.MOV.U32 R2, RZ, RZ, -0x3ff ;  /* 0xfffffc01ff027424 */ /* 0x000fe400078e00ff */
[----:B------:R-:W-:-:S10]  /*2a60*/  @!P0 IMAD.MOV.U32 R2, RZ, RZ, -0x435 ;  /* 0xfffffbcbff028424 */ /* 0x000fd400078e00ff */
[----:B------:R-:W-:Y:S05]  /*2a70*/  @P1 BRA `(.L_x_79) ;  /* 0x0000000400001947 */ /* 0x000fea0003800000 */
[C---:B------:R-:W-:Y:S01]  /*2a80*/  LOP3.LUT R6, R13.reuse, 0xfffff, RZ, 0xc0, !PT ;  /* 0x000fffff0d067812 */ /* 0x040fe200078ec0ff */
[----:B------:R-:W-:Y:S01]  /*2a90*/  IMAD.MOV.U32 R18, RZ, RZ, -0x748574fc ;  /* 0x8b7a8b04ff127424 */ /* 0x000fe200078e00ff */
[----:B------:R-:W-:Y:S01]  /*2aa0*/  UMOV UR4, 0x3ae80f1e ;  /* 0x3ae80f1e00047882 */ /* 0x000fe20000000000 */
[----:B------:R-:W-:Y:S01]  /*2ab0*/  IMAD.MOV.U32 R19, RZ, RZ, 0x3ed0ee25 ;  /* 0x3ed0ee25ff137424 */ /* 0x000fe200078e00ff */
[----:B------:R-:W-:Y:S01]  /*2ac0*/  LOP3.LUT R21, R6, 0x3ff00000, RZ, 0xfc, !PT ;  /* 0x3ff0000006157812 */ /* 0x000fe200078efcff */
[----:B------:R-:W-:Y:S01]  /*2ad0*/  IMAD.MOV.U32 R6, RZ, RZ, RZ ;  /* 0x000000ffff067224 */ /* 0x000fe200078e00ff */
[----:B------:R-:W-:Y:S01]  /*2ae0*/  UMOV UR5, 0x3eb1380b ;  /* 0x3eb1380b00057882 */ /* 0x000fe20000000000 */
[----:B------:R-:W-:Y:S01]  /*2af0*/  LEA.HI R13, R13, R2, RZ, 0xc ;  /* 0x000000020d0d7211 */ /* 0x000fe200078f60ff */
[----:B------:R-:W-:Y:S01]  /*2b00*/  UMOV UR8, 0x80000000 ;  /* 0x8000000000087882 */ /* 0x000fe20000000000 */
[----:B------:R-:W-:Y:S01]  /*2b10*/  ISETP.GE.U32.AND P0, PT, R21, 0x3ff6a09f, PT ;  /* 0x3ff6a09f1500780c */ /* 0x000fe20003f06070 */
[----:B------:R-:W-:-:S12]  /*2b20*/  UMOV UR9, 0x43300000 ;  /* 0x4330000000097882 */ /* 0x000fd80000000000 */
[----:B------:R-:W-:Y:S02]  /*2b30*/  @P0 VIADD R7, R21, 0xfff00000 ;  /* 0xfff0000015070836 */ /* 0x000fe40000000000 */
[----:B------:R-:W-:Y:S02]  /*2b40*/  @P0 VIADD R13, R13, 0x1 ;  /* 0x000000010d0d0836 */ /* 0x000fe40000000000 */
[----:B------:R-:W-:-:S03]  /*2b50*/  @P0 IMAD.MOV.U32 R21, RZ, RZ, R7 ;  /* 0x000000ffff150224 */ /* 0x000fc600078e0007 */
[----:B------:R-:W-:Y:S01]  /*2b60*/  LOP3.LUT R12, R13, 0x80000000, RZ, 0x3c, !PT ;  /* 0x800000000d0c7812 */ /* 0x000fe200078e3cff */
[----:B------:R-:W-:Y:S02]  /*2b70*/  IMAD.MOV.U32 R13, RZ, RZ, 0x43300000 ;  /* 0x43300000ff0d7424 */ /* 0x000fe400078e00ff */
[C---:B------:R-:W-:Y:S02]  /*2b80*/  DADD R16, R20.reuse, 1 ;  /* 0x3ff0000014107429 */ /* 0x040fe40000000000 */
[----:B------:R-:W-:Y:S02]  /*2b90*/  DADD R20, R20, -1 ;  /* 0xbff0000014147429 */ /* 0x000fe40000000000 */
[----:B------:R-:W-:Y:S01]  /*2ba0*/  DADD R12, R12, -UR8 ;  /* 0x800000080c0c7e29 */ /* 0x000fe20008000000 */
[----:B------:R-:W-:Y:S01]  /*2bb0*/  UMOV UR8, 0xfefa39ef ;  /* 0xfefa39ef00087882 */ /* 0x000fe20000000000 */
[----:B------:R-:W0:Y:S01]  /*2bc0*/  MUFU.RCP64H R7, R17 ;  /* 0x0000001100077308 */ /* 0x000e220000001800 */
[----:B------:R-:W-:Y:S01]  /*2bd0*/  UMOV UR9, 0x3fe62e42 ;  /* 0x3fe62e4200097882 */ /* 0x000fe20000000000 */
[----:B0-----:R-:W-:-:S08]  /*2be0*/  DFMA R8, -R16, R6, 1 ;  /* 0x3ff000001008742b */ /* 0x001fd00000000106 */
[----:B------:R-:W-:-:S08]  /*2bf0*/  DFMA R8, R8, R8, R8 ;  /* 0x000000080808722b */ /* 0x000fd00000000008 */
[----:B------:R-:W-:-:S08]  /*2c00*/  DFMA R6, R6, R8, R6 ;  /* 0x000000080606722b */ /* 0x000fd00000000006 */
[----:B------:R-:W-:-:S08]  /*2c10*/  DMUL R8, R20, R6 ;  /* 0x0000000614087228 */ /* 0x000fd00000000000 */
[----:B------:R-:W-:-:S08]  /*2c20*/  DFMA R8, R20, R6, R8 ;  /* 0x000000061408722b */ /* 0x000fd00000000008 */
[----:B------:R-:W-:-:S08]  /*2c30*/  DMUL R10, R8, R8 ;  /* 0x00000008080a7228 */ /* 0x000fd00000000000 */
[----:B------:R-:W-:Y:S01]  /*2c40*/  DFMA R16, R10, UR4, R18 ;  /* 0x000000040a107c2b */ /* 0x000fe20008000012 */
[----:B------:R-:W-:Y:S01]  /*2c50*/  UMOV UR4, 0x9f02676f ;  /* 0x9f02676f00047882 */ /* 0x000fe20000000000 */
[----:B------:R-:W-:Y:S01]  /*2c60*/  UMOV UR5, 0x3ef3b266 ;  /* 0x3ef3b26600057882 */ /* 0x000fe20000000000 */
[----:B------:R-:W-:-:S05]  /*2c70*/  DADD R18, R20, -R8 ;  /* 0x0000000014127229 */ /* 0x000fca0000000808 */
[----:B------:R-:W-:Y:S01]  /*2c80*/  DFMA R16, R10, R16, UR4 ;  /* 0x000000040a107e2b */ /* 0x000fe20008000010 */
[----:B------:R-:W-:Y:S01]  /*2c90*/  UMOV UR4, 0xa9ab0956 ;  /* 0xa9ab095600047882 */ /* 0x000fe20000000000 */
[----:B------:R-:W-:Y:S01]  /*2ca0*/  UMOV UR5, 0x3f1745cb ;  /* 0x3f1745cb00057882 */ /* 0x000fe20000000000 */
[----:B------:R-:W-:-:S05]  /*2cb0*/  DADD R18, R18, R18 ;  /* 0x0000000012127229 */ /* 0x000fca0000000012 */
[----:B------:R-:W-:Y:S01]  /*2cc0*/  DFMA R16, R10, R16, UR4 ;  /* 0x000000040a107e2b */ /* 0x000fe20008000010 */
[----:B------:R-:W-:Y:S01]  /*2cd0*/  UMOV UR4, 0x2d1b5154 ;  /* 0x2d1b515400047882 */ /* 0x000fe20000000000 */
[----:B------:R-:W-:Y:S01]  /*2ce0*/  UMOV UR5, 0x3f3c71c7 ;  /* 0x3f3c71c700057882 */ /* 0x000fe20000000000 */
[----:B------:R-:W-:Y:S02]  /*2cf0*/  DFMA R20, R20, -R8, R18 ;  /* 0x800000081414722b */ /* 0x000fe40000000012 */
        /* <DEDUP_REMOVED lines=24> */
.L_x_79:
[----:B------:R-:W-:Y:S01]  /*2e80*/  IMAD.MOV.U32 R8, RZ, RZ, 0x0 ;  /* 0x00000000ff087424 */ /* 0x000fe200078e00ff */
[----:B------:R-:W-:Y:S01]  /*2e90*/  LOP3.LUT P0, RZ, R7, 0x7fffffff, RZ, 0xc0, !PT ;  /* 0x7fffffff07ff7812 */ /* 0x000fe2000780c0ff */
[----:B------:R-:W-:-:S06]  /*2ea0*/  IMAD.MOV.U32 R9, RZ, RZ, 0x7ff00000 ;  /* 0x7ff00000ff097424 */ /* 0x000fcc00078e00ff */
[----:B------:R-:W-:-:S10]  /*2eb0*/  DFMA R8, R6, R8, +INF ;  /* 0x7ff000000608742b */ /* 0x000fd40000000008 */
[----:B------:R-:W-:Y:S02]  /*2ec0*/  FSEL R8, R8, RZ, P0 ;  /* 0x000000ff08087208 */ /* 0x000fe40000000000 */
[----:B------:R-:W-:-:S07]  /*2ed0*/  FSEL R9, R9, -QNAN , P0 ;  /* 0xfff0000009097808 */ /* 0x000fce0000000000 */
.L_x_80:
[----:B------:R-:W-:Y:S05]  /*2ee0*/  BSYNC.RECONVERGENT B0 ;  /* 0x0000000000007941 */ /* 0x000fea0003800200 */
.L_x_78:
[----:B------:R-:W-:Y:S01]  /*2ef0*/  DMUL R6, RZ, R14 ;  /* 0x0000000eff067228 */ /* 0x000fe20000000000 */
[----:B------:R-:W-:Y:S01]  /*2f00*/  IMAD.SHL.U32 R2, R15, 0x2, RZ ;  /* 0x000000020f027824 */ /* 0x000fe200078e00ff */
[----:B------:R-:W-:Y:S01]  /*2f10*/  UMOV UR4, 0x33145c07 ;  /* 0x33145c0700047882 */ /* 0x000fe20000000000 */
[----:B------:R-:W-:Y:S01]  /*2f20*/  UMOV UR5, 0x3ca1a626 ;  /* 0x3ca1a62600057882 */ /* 0x000fe20000000000 */
[----:B------:R-:W-:Y:S01]  /*2f30*/  IMAD.MOV.U32 R12, RZ, RZ, -0x3e107ad8 ;  /* 0xc1ef8528ff0c7424 */ /* 0x000fe200078e00ff */
[----:B------:R-:W-:Y:S01]  /*2f40*/  UMOV UR8, 0xf9785eba ;  /* 0xf9785eba00087882 */ /* 0x000fe20000000000 */
[----:B------:R-:W-:Y:S01]  /*2f50*/  ISETP.GT.U32.AND P0, PT, R2, -0x79800000, PT ;  /* 0x868000000200780c */ /* 0x000fe20003f04070 */
[----:B------:R-:W-:Y:S01]  /*2f60*/  IMAD.MOV.U32 R13, RZ, RZ, 0x3e21eea7 ;  /* 0x3e21eea7ff0d7424 */ /* 0x000fe200078e00ff */
[----:B------:R-:W-:Y:S01]  /*2f70*/  UMOV UR9, 0x3de5db65 ;  /* 0x3de5db6500097882 */ /* 0x000fe20000000000 */
[----:B------:R-:W-:Y:S01]  /*2f80*/  IMAD.MOV.U32 R22, RZ, RZ, 0x2cb0d246 ;  /* 0x2cb0d246ff167424 */ /* 0x000fe200078e00ff */
[----:B------:R-:W-:Y:S01]  /*2f90*/  FSEL R7, R7, R15, P0 ;  /* 0x0000000f07077208 */ /* 0x000fe20000000000 */
[----:B------:R-:W-:Y:S01]  /*2fa0*/  IMAD.MOV.U32 R23, RZ, RZ, 0x3e5ae5f1 ;  /* 0x3e5ae5f1ff177424 */ /* 0x000fe200078e00ff */
[----:B------:R-:W-:Y:S01]  /*2fb0*/  FSEL R14, R6, R14, P0 ;  /* 0x0000000e060e7208 */ /* 0x000fe20000000000 */
[----:B------:R-:W-:Y:S01]  /*2fc0*/  DMUL R8, R8, -2 ;  /* 0xc000000008087828 */ /* 0x000fe20000000000 */
[----:B------:R-:W-:Y:S01]  /*2fd0*/  IMAD.MOV.U32 R24, RZ, RZ, 0x0 ;  /* 0x00000000ff187424 */ /* 0x000fe200078e00ff */
[----:B------:R-:W-:Y:S01]  /*2fe0*/  BSSY.RECONVERGENT B0, `(.L_x_81) ;  /* 0x0000049000007945 */ /* 0x000fe20003800200 */
[----:B------:R-:W-:-:S02]  /*2ff0*/  VIADD R15, R7, 0x100000 ;  /* 0x00100000070f7836 */ /* 0x000fc40000000000 */
[----:B------:R-:W-:Y:S02]  /*3000*/  IMAD.MOV.U32 R6, RZ, RZ, R14 ;  /* 0x000000ffff067224 */ /* 0x000fe400078e000e */
[----:B------:R-:W0:Y:S01]  /*3010*/  FRND.F64 R10, R14 ;  /* 0x0000000e000a7313 */ /* 0x000e220000301800 */
[----:B------:R-:W-:-:S07]  /*3020*/  IMAD.MOV.U32 R25, RZ, RZ, 0x3fd80000 ;  /* 0x3fd80000ff197424 */ /* 0x000fce00078e00ff */
[----:B------:R-:W1:Y:S01]  /*3030*/  F2I.S64.F64 R14, R14 ;  /* 0x0000000e000e7311 */ /* 0x000e620000301900 */
[----:B0-----:R-:W-:-:S08]  /*3040*/  DFMA R10, R10, -0.5, R6 ;  /* 0xbfe000000a0a782b */ /* 0x001fd00000000006 */
[C---:B------:R-:W-:Y:S01]  /*3050*/  DMUL R16, R10.reuse, UR4 ;  /* 0x000000040a107c28 */ /* 0x040fe20008000000 */
[----:B------:R-:W-:Y:S01]  /*3060*/  UMOV UR4, 0x54442d18 ;  /* 0x54442d1800047882 */ /* 0x000fe20000000000 */
[----:B------:R-:W-:Y:S01]  /*3070*/  UMOV UR5, 0x400921fb ;  /* 0x400921fb00057882 */ /* 0x000fe20000000000 */
[C---:B-1----:R-:W-:Y:S02]  /*3080*/  LOP3.LUT R2, R14.reuse, 0x1, RZ, 0xc0, !PT ;  /* 0x000000010e027812 */ /* 0x042fe400078ec0ff */
[----:B------:R-:W-:Y:S02]  /*3090*/  LOP3.LUT P1, RZ, R14, 0x2, RZ, 0xc0, !PT ;  /* 0x000000020eff7812 */ /* 0x000fe4000782c0ff */
[----:B------:R-:W-:Y:S01]  /*30a0*/  ISETP.NE.U32.AND P0, PT, R2, 0x1, PT ;  /* 0x000000010200780c */ /* 0x000fe20003f05070 */
[----:B------:R-:W-:Y:S01]  /*30b0*/  DFMA R16, R10, UR4, R16 ;  /* 0x000000040a107c2b */ /* 0x000fe20008000010 */
[----:B------:R-:W-:Y:S01]  /*30c0*/  UMOV UR4, 0x20fd8164 ;  /* 0x20fd816400047882 */ /* 0x000fe20000000000 */
[----:B------:R-:W-:Y:S01]  /*30d0*/  UMOV UR5, 0x3da8ff83 ;  /* 0x3da8ff8300057882 */ /* 0x000fe20000000000 */
[----:B------:R-:W0:Y:S01]  /*30e0*/  MUFU.RSQ64H R11, R9 ;  /* 0x00000009000b7308 */ /* 0x000e220000001c00 */
[----:B------:R-:W-:Y:S01]  /*30f0*/  VIADD R10, R9, 0xfcb00000 ;  /* 0xfcb00000090a7836 */ /* 0x000fe20000000000 */
[----:B------:R-:W-:-:S03]  /*3100*/  ISETP.NE.U32.AND.EX P0, PT, RZ, RZ, PT, P0 ;  /* 0x000000ffff00720c */ /* 0x000fc60003f05100 */
[----:B------:R-:W-:-:S08]  /*3110*/  DMUL R18, R16, R16 ;  /* 0x0000001010127228 */ /* 0x000fd00000000000 */
[C---:B------:R-:W-:Y:S01]  /*3120*/  DFMA R12, R18.reuse, -UR4, R12 ;  /* 0x80000004120c7c2b */ /* 0x040fe2000800000c */
[----:B------:R-:W-:Y:S01]  /*3130*/  UMOV UR4, 0x8e06e6d9 ;  /* 0x8e06e6d900047882 */ /* 0x000fe20000000000 */
[----:B------:R-:W-:Y:S01]  /*3140*/  DFMA R22, R18, UR8, -R22 ;  /* 0x0000000812167c2b */ /* 0x000fe20008000816 */
[----:B------:R-:W-:Y:S01]  /*3150*/  UMOV UR5, 0x3e927e4f ;  /* 0x3e927e4f00057882 */ /* 0x000fe20000000000 */
[----:B------:R-:W-:Y:S01]  /*3160*/  UMOV UR8, 0x19db62a1 ;  /* 0x19db62a100087882 */ /* 0x000fe20000000000 */
[----:B------:R-:W-:Y:S01]  /*3170*/  UMOV UR9, 0x3f2a01a0 ;  /* 0x3f2a01a000097882 */ /* 0x000fe20000000000 */
[----:B0-----:R-:W-:Y:S02]  /*3180*/  DMUL R20, R10, R10 ;  /* 0x0000000a0a147228 */ /* 0x001fe40000000000 */
[----:B------:R-:W-:Y:S01]  /*3190*/  DFMA R12, R18, R12, -UR4 ;  /* 0x80000004120c7e2b */ /* 0x000fe2000800000c */
[----:B------:R-:W-:Y:S01]  /*31a0*/  UMOV UR4, 0x69ace392 ;  /* 0x69ace39200047882 */ /* 0x000fe20000000000 */
[----:B------:R-:W-:-:S02]  /*31b0*/  UMOV UR5, 0x3ec71de3 ;  /* 0x3ec71de300057882 */ /* 0x000fc40000000000 */
[----:B------:R-:W-:Y:S01]  /*31c0*/  DFMA R22, R18, R22, UR4 ;  /* 0x0000000412167e2b */ /* 0x000fe20008000016 */
[----:B------:R-:W-:Y:S01]  /*31d0*/  UMOV UR4, 0x19ddbce9 ;  /* 0x19ddbce900047882 */ /* 0x000fe20000000000 */
[----:B------:R-:W-:Y:S01]  /*31e0*/  UMOV UR5, 0x3efa01a0 ;  /* 0x3efa01a000057882 */ /* 0x000fe20000000000 */
[----:B------:R-:W-:Y:S02]  /*31f0*/  DFMA R20, R8, -R20, 1 ;  /* 0x3ff000000814742b */ /* 0x000fe40000000814 */
[C---:B------:R-:W-:Y:S01]  /*3200*/  DFMA R12, R18.reuse, R12, UR4 ;  /* 0x00000004120c7e2b */ /* 0x040fe2000800000c */
[----:B------:R-:W-:Y:S01]  /*3210*/  UMOV UR4, 0x16c15d47 ;  /* 0x16c15d4700047882 */ /* 0x000fe20000000000 */
[----:B------:R-:W-:Y:S01]  /*3220*/  UMOV UR5, 0x3f56c16c ;  /* 0x3f56c16c00057882 */ /* 0x000fe20000000000 */
[----:B------:R-:W-:Y:S01]  /*3230*/  DFMA R22, R18, R22, -UR8 ;  /* 0x8000000812167e2b */ /* 0x000fe20008000016 */
[----:B------:R-:W-:Y:S01]  /*3240*/  UMOV UR8, 0x11110818 ;  /* 0x1111081800087882 */ /* 0x000fe20000000000 */
[----:B------:R-:W-:Y:S01]  /*3250*/  UMOV UR9, 0x3f811111 ;  /* 0x3f81111100097882 */ /* 0x000fe20000000000 */
[----:B------:R-:W-:-:S02]  /*3260*/  DFMA R24, R20, R24, 0.5 ;  /* 0x3fe000001418742b */ /* 0x000fc40000000018 */
[C---:B------:R-:W-:Y:S01]  /*3270*/  DFMA R12, R18.reuse, R12, -UR4 ;  /* 0x80000004120c7e2b */ /* 0x040fe2000800000c */
[----:B------:R-:W-:Y:S01]  /*3280*/  UMOV UR4, 0x55555551 ;  /* 0x5555555100047882 */ /* 0x000fe20000000000 */
[----:B------:R-:W-:Y:S01]  /*3290*/  UMOV UR5, 0x3fa55555 ;  /* 0x3fa5555500057882 */ /* 0x000fe20000000000 */
[----:B------:R-:W-:Y:S01]  /*32a0*/  DFMA R22, R18, R22, UR8 ;  /* 0x0000000812167e2b */ /* 0x000fe20008000016 */
[----:B------:R-:W-:Y:S01]  /*32b0*/  UMOV UR8, 0x55555554 ;  /* 0x5555555400087882 */ /* 0x000fe20000000000 */
[----:B------:R-:W-:Y:S01]  /*32c0*/  UMOV UR9, 0x3fc55555 ;  /* 0x3fc5555500097882 */ /* 0x000fe20000000000 */
[----:B------:R-:W-:Y:S02]  /*32d0*/  DMUL R20, R10, R20 ;  /* 0x000000140a147228 */ /* 0x000fe40000000000 */
[----:B------:R-:W-:-:S03]  /*32e0*/  DFMA R12, R18, R12, UR4 ;  /* 0x00000004120c7e2b */ /* 0x000fc6000800000c */
[----:B------:R-:W-:-:S03]  /*32f0*/  DFMA R22, R18, R22, -UR8 ;  /* 0x8000000812167e2b */ /* 0x000fc60008000016 */
[----:B------:R-:W-:Y:S02]  /*3300*/  DFMA R20, R24, R20, R10 ;  /* 0x000000141814722b */ /* 0x000fe4000000000a */
[----:B------:R-:W-:-:S03]  /*3310*/  DFMA R12, R18, R12, -0.5 ;  /* 0xbfe00000120c742b */ /* 0x000fc6000000000c */
[----:B------:R-:W-:-:S05]  /*3320*/  DFMA R28, R18, R22, RZ ;  /* 0x00000016121c722b */ /* 0x000fca00000000ff */
[----:B------:R-:W-:Y:S02]  /*3330*/  DFMA R22, R18, R12, 1 ;  /* 0x3ff000001216742b */ /* 0x000fe4000000000c */
[----:B------:R-:W-:Y:S02]  /*3340*/  DMUL R18, R8, R20 ;  /* 0x0000001408127228 */ /* 0x000fe40000000000 */
[----:B------:R-:W-:Y:S01]  /*3350*/  DFMA R28, R16, R28, R16 ;  /* 0x0000001c101c722b */ /* 0x000fe20000000010 */
[----:B------:R-:W-:Y:S02]  /*3360*/  VIADD R17, R21, 0xfff00000 ;  /* 0xfff0000015117836 */ /* 0x000fe40000000000 */
[----:B------:R-:W-:-:S03]  /*3370*/  IMAD.MOV.U32 R16, RZ, RZ, R20 ;  /* 0x000000ffff107224 */ /* 0x000fc600078e0014 */
[----:B------:R-:W-:-:S04]  /*3380*/  DFMA R12, R18, -R18, R8 ;  /* 0x80000012120c722b */ /* 0x000fc80000000008 */
[----:B------:R-:W-:Y:S02]  /*3390*/  LOP3.LUT R15, R29, 0x80000000, RZ, 0x3c, !PT ;  /* 0x800000001d0f7812 */ /* 0x000fe400078e3cff */
[----:B------:R-:W-:Y:S02]  /*33a0*/  FSEL R24, R22, R28, !P0 ;  /* 0x0000001c16187208 */ /* 0x000fe40004000000 */
[----:B------:R-:W-:Y:S02]  /*33b0*/  FSEL R25, R23, R29, !P0 ;  /* 0x0000001d17197208 */ /* 0x000fe40004000000 */
[----:B------:R-:W-:Y:S02]  /*33c0*/  FSEL R14, R28, R22, !P0 ;  /* 0x000000161c0e7208 */ /* 0x000fe40004000000 */
[----:B------:R-:W-:Y:S01]  /*33d0*/  FSEL R15, R15, R23, !P0 ;  /* 0x000000170f0f7208 */ /* 0x000fe20004000000 */
[----:B------:R-:W-:Y:S01]  /*33e0*/  DFMA R22, R12, R16, R18 ;  /* 0x000000100c16722b */ /* 0x000fe20000000012 */
[----:B------:R-:W-:-:S02]  /*33f0*/  ISETP.GE.U32.AND P0, PT, R10, 0x7ca00000, PT ;  /* 0x7ca000000a00780c */ /* 0x000fc40003f06070 */
[----:B------:R-:W-:Y:S02]  /*3400*/  @P1 LOP3.LUT R29, R25, 0x80000000, RZ, 0x3c, !PT ;  /* 0x80000000191d1812 */ /* 0x000fe400078e3cff */
[----:B------:R-:W-:-:S03]  /*3410*/  @P1 LOP3.LUT R2, R15, 0x80000000, RZ, 0x3c, !PT ;  /* 0x800000000f021812 */ /* 0x000fc600078e3cff */
[----:B------:R-:W-:Y:S02]  /*3420*/  @P1 IMAD.MOV.U32 R25, RZ, RZ, R29 ;  /* 0x000000ffff191224 */ /* 0x000fe400078e001d */
[----:B------:R-:W-:-:S04]  /*3430*/  @P1 IMAD.MOV.U32 R15, RZ, RZ, R2 ;  /* 0x000000ffff0f1224 */ /* 0x000fc800078e0002 */
[----:B------:R-:W-:Y:S05]  /*3440*/  @!P0 BRA `(.L_x_82) ;  /* 0x0000000000088947 */ /* 0x000fea0003800000 */
[----:B------:R-:W-:-:S07]  /*3450*/  MOV R2, 0x3470 ;  /* 0x0000347000027802 */ /* 0x000fce0000000f00 */
[----:B------:R-:W-:Y:S05]  /*3460*/  CALL.REL.NOINC `($__internal_1_$__cuda_sm20_dsqrt_rn_f64_mediumpath_v1) ;  /* 0x0000000000d47944 */ /* 0x000fea0003c00000 */
.L_x_82:
[----:B------:R-:W-:Y:S05]  /*3470*/  BSYNC.RECONVERGENT B0 ;  /* 0x0000000000007941 */ /* 0x000fea0003800200 */
.L_x_81:
[----:B------:R-:W-:Y:S01]  /*3480*/  SHF.R.U32.HI R2, RZ, 0x2, R3 ;  /* 0x00000002ff027819 */ /* 0x000fe20000011603 */
[----:B------:R-:W0:Y:S01]  /*3490*/  LDCU.128 UR8, c[0x0][0x380] ;  /* 0x00007000ff0877ac */ /* 0x000e220008000c00 */
[----:B------:R-:W-:Y:S01]  /*34a0*/  SHF.R.U32.HI R10, RZ, 0x2, R5 ;  /* 0x00000002ff0a7819 */ /* 0x000fe20000011605 */
[----:B------:R-:W-:Y:S01]  /*34b0*/  DADD R14, RZ, R14 ;  /* 0x00000000ff0e7229 */ /* 0x000fe2000000000e */
[----:B------:R-:W-:Y:S01]  /*34c0*/  LOP3.LUT R2, R2, R3, RZ, 0x3c, !PT ;  /* 0x0000000302027212 */ /* 0x000fe200078e3cff */
[----:B------:R-:W-:Y:S01]  /*34d0*/  IMAD.SHL.U32 R3, R27, 0x10, RZ ;  /* 0x000000101b037824 */ /* 0x000fe200078e00ff */
[----:B------:R-:W-:Y:S01]  /*34e0*/  LOP3.LUT R10, R10, R5, RZ, 0x3c, !PT ;  /* 0x000000050a0a7212 */ /* 0x000fe200078e3cff */
[----:B------:R-:W1:Y:S01]  /*34f0*/  LDCU.64 UR12, c[0x0][0x390] ;  /* 0x00007200ff0c77ac */ /* 0x000e620008000a00 */
[----:B------:R-:W-:Y:S01]  /*3500*/  SHF.R.S32.HI R5, RZ, 0x1f, R4 ;  /* 0x0000001fff057819 */ /* 0x000fe20000011404 */
[C---:B------:R-:W-:Y:S02]  /*3510*/  IMAD.SHL.U32 R8, R2.reuse, 0x2, RZ ;  /* 0x0000000202087824 */ /* 0x040fe400078e00ff */
[----:B------:R-:W-:Y:S01]  /*3520*/  DMUL R14, R14, R22 ;  /* 0x000000160e0e7228 */ /* 0x000fe20000000000 */
[----:B------:R-:W-:Y:S01]  /*3530*/  UMOV UR4, 0x9999999a ;  /* 0x9999999a00047882 */ /* 0x000fe20000000000 */
[----:B------:R-:W-:Y:S01]  /*3540*/  UMOV UR5, 0x3fb99999 ;  /* 0x3fb9999900057882 */ /* 0x000fe20000000000 */
[----:B------:R-:W-:Y:S01]  /*3550*/  LOP3.LUT R8, R2, R8, R3, 0x96, !PT ;  /* 0x0000000802087212 */ /* 0x000fe200078e9603 */
[----:B------:R-:W-:-:S03]  /*3560*/  IMAD.SHL.U32 R2, R10, 0x2, RZ ;  /* 0x000000020a027824 */ /* 0x000fc600078e00ff */
[----:B------:R-:W-:Y:S01]  /*3570*/  LOP3.LUT R27, R8, R27, RZ, 0x3c, !PT ;  /* 0x0000001b081b7212 */ /* 0x000fe200078e3cff */
[----:B------:R-:W-:Y:S02]  /*3580*/  DMUL R8, RZ, R6 ;  /* 0x00000006ff087228 */ /* 0x000fe40000000000 */
[----:B------:R-:W-:Y:S01]  /*3590*/  DMUL R14, R14, UR4 ;  /* 0x000000040e0e7c28 */ /* 0x000fe20008000000 */
[----:B------:R-:W-:Y:S01]  /*35a0*/  IADD3 R13, PT, PT, R0, 0x1ba6d9, R27 ;  /* 0x001ba6d9000d7810 */ /* 0x000fe20007ffe01b */
[----:B------:R-:W-:-:S05]  /*35b0*/  IMAD.SHL.U32 R3, R27, 0x10, RZ ;  /* 0x000000101b037824 */ /* 0x000fca00078e00ff */
[----:B------:R-:W-:-:S04]  /*35c0*/  LOP3.LUT R2, R10, R2, R3, 0x96, !PT ;  /* 0x000000020a027212 */ /* 0x000fc800078e9603 */
[----:B------:R-:W-:-:S04]  /*35d0*/  LOP3.LUT R3, R2, R27, RZ, 0x3c, !PT ;  /* 0x0000001b02037212 */ /* 0x000fc800078e3cff */
[----:B------:R-:W-:Y:S02]  /*35e0*/  IADD3 R10, PT, PT, R0, 0x212e9e, R3 ;  /* 0x00212e9e000a7810 */ /* 0x000fe40007ffe003 */
[----:B------:R-:W2:Y:S01]  /*35f0*/  FRND.F64.TRUNC R2, R6 ;  /* 0x0000000600027313 */ /* 0x000ea2000030d800 */
[----:B------:R-:W-:Y:S02]  /*3600*/  SHF.L.U64.HI R0, R4, 0x3, R5 ;  /* 0x0000000304007819 */ /* 0x000fe40000010205 */
[----:B------:R-:W-:-:S03]  /*3610*/  IMAD.WIDE.U32 R10, R10, 0x200000, RZ ;  /* 0x002000000a0a7825 */ /* 0x000fc600078e00ff */
[----:B------:R-:W-:Y:S01]  /*3620*/  LOP3.LUT R12, R10, R13, RZ, 0x3c, !PT ;  /* 0x0000000d0a0c7212 */ /* 0x000fe200078e3cff */
[----:B------:R-:W-:-:S04]  /*3630*/  IMAD.MOV.U32 R13, RZ, RZ, R11 ;  /* 0x000000ffff0d7224 */ /* 0x000fc800078e000b */
[----:B------:R-:W3:Y:S01]  /*3640*/  I2F.F64.U64 R10, R12 ;  /* 0x0000000c000a7312 */ /* 0x000ee20000301800 */
[----:B--2---:R-:W-:Y:S01]  /*3650*/  DSETP.NEU.AND P0, PT, R6, R2, PT ;  /* 0x000000020600722a */ /* 0x004fe20003f0d000 */
[----:B------:R-:W-:Y:S02]  /*3660*/  IMAD.MOV.U32 R2, RZ, RZ, 0x0 ;  /* 0x00000000ff027424 */ /* 0x000fe400078e00ff */
[----:B------:R-:W-:-:S03]  /*3670*/  IMAD.MOV.U32 R3, RZ, RZ, 0x3ca00000 ;  /* 0x3ca00000ff037424 */ /* 0x000fc600078e00ff */
[----:B------:R-:W-:Y:S01]  /*3680*/  FSEL R6, R8, R24, !P0 ;  /* 0x0000001808067208 */ /* 0x000fe20004000000 */
[----:B------:R-:W-:Y:S01]  /*3690*/  IMAD.SHL.U32 R8, R4, 0x8, RZ ;  /* 0x0000000804087824 */ /* 0x000fe200078e00ff */
[----:B------:R-:W-:Y:S01]  /*36a0*/  FSEL R7, R9, R25, !P0 ;  /* 0x0000001909077208 */ /* 0x000fe20004000000 */
[----:B---3--:R-:W-:-:S05]  /*36b0*/  DFMA R10, R10, R2, 5.5511151231257827021e-17 ;  /* 0x3c9000000a0a742b */ /* 0x008fca0000000002 */
[----:B------:R-:W-:Y:S01]  /*36c0*/  DMUL R4, R22, R6 ;  /* 0x0000000616047228 */ /* 0x000fe20000000000 */
[C---:B0-----:R-:W-:Y:S01]  /*36d0*/  IADD3 R2, P0, PT, R8.reuse, UR8, RZ ;  /* 0x0000000808027c10 */ /* 0x041fe2000ff1e0ff */
[----:B------:R-:W-:Y:S01]  /*36e0*/  UMOV UR8, 0x54442d18 ;  /* 0x54442d1800087882 */ /* 0x000fe20000000000 */
[----:B------:R-:W-:Y:S02]  /*36f0*/  IADD3 R6, P1, PT, R8, UR10, RZ ;  /* 0x0000000a08067c10 */ /* 0x000fe4000ff3e0ff */
[----:B------:R-:W-:Y:S01]  /*3700*/  IADD3.X R3, PT, PT, R0, UR9, RZ, P0, !PT ;  /* 0x0000000900037c10 */ /* 0x000fe200087fe4ff */
[----:B------:R-:W-:Y:S01]  /*3710*/  DADD R10, R10, R10 ;  /* 0x000000000a0a7229 */ /* 0x000fe2000000000a */
[----:B-1----:R-:W-:Y:S01]  /*3720*/  IADD3 R8, P0, PT, R8, UR12, RZ ;  /* 0x0000000c08087c10 */ /* 0x002fe2000ff1e0ff */
[----:B------:R-:W-:Y:S01]  /*3730*/  DMUL R4, R4, UR4 ;  /* 0x0000000404047c28 */ /* 0x000fe20008000000 */
[----:B------:R-:W-:Y:S01]  /*3740*/  UMOV UR9, 0x400921fb ;  /* 0x400921fb00097882 */ /* 0x000fe20000000000 */
[----:B------:R-:W-:-:S02]  /*3750*/  IADD3.X R7, PT, PT, R0, UR11, RZ, P1, !PT ;  /* 0x0000000b00077c10 */ /* 0x000fc40008ffe4ff */
[----:B------:R-:W-:Y:S02]  /*3760*/  IADD3.X R9, PT, PT, R0, UR13, RZ, P0, !PT ;  /* 0x0000000d00097c10 */ /* 0x000fe400087fe4ff */
[----:B------:R-:W-:Y:S01]  /*3770*/  DMUL R10, R10, UR8 ;  /* 0x000000080a0a7c28 */ /* 0x000fe20008000000 */
[----:B------:R-:W-:Y:S04]  /*3780*/  STG.E.64 desc[UR6][R2.64], R4 ;  /* 0x0000000402007986 */ /* 0x000fe8000c101b06 */
[----:B------:R-:W-:Y:S04]  /*3790*/  STG.E.64 desc[UR6][R6.64], R14 ;  /* 0x0000000e06007986 */ /* 0x000fe8000c101b06 */
[----:B------:R-:W-:Y:S01]  /*37a0*/  STG.E.64 desc[UR6][R8.64], R10 ;  /* 0x0000000a08007986 */ /* 0x000fe2000c101b06 */
[----:B------:R-:W-:Y:S05]  /*37b0*/  EXIT ;  /* 0x000000000000794d */ /* 0x000fea0003800000 */
        .weak           $__internal_1_$__cuda_sm20_dsqrt_rn_f64_mediumpath_v1
        .type           $__internal_1_$__cuda_sm20_dsqrt_rn_f64_mediumpath_v1,@function
        .size           $__internal_1_$__cuda_sm20_dsqrt_rn_f64_mediumpath_v1,(.L_x_90 - $__internal_1_$__cuda_sm20_dsqrt_rn_f64_mediumpath_v1)
$__internal_1_$__cuda_sm20_dsqrt_rn_f64_mediumpath_v1:
        /* <DEDUP_REMOVED lines=12> */
.L_x_84:
[----:B------:R-:W-:-:S14]  /*3880*/  DSETP.NE.AND P0, PT, R8, RZ, PT ;  /* 0x000000ff0800722a */ /* 0x000fdc0003f05000 */
[----:B------:R-:W-:Y:S05]  /*3890*/  @!P0 BRA `(.L_x_86) ;  /* 0x0000000000588947 */ /* 0x000fea0003800000 */
[----:B------:R-:W-:-:S13]  /*38a0*/  ISETP.GE.AND P0, PT, R9, RZ, PT ;  /* 0x000000ff0900720c */ /* 0x000fda0003f06270 */
[----:B------:R-:W-:Y:S02]  /*38b0*/  @!P0 IMAD.MOV.U32 R10, RZ, RZ, 0x0 ;  /* 0x00000000ff0a8424 */ /* 0x000fe400078e00ff */
[----:B------:R-:W-:Y:S01]  /*38c0*/  @!P0 IMAD.MOV.U32 R11, RZ, RZ, -0x80000 ;  /* 0xfff80000ff0b8424 */ /* 0x000fe200078e00ff */
        /* <DEDUP_REMOVED lines=14> */
[----:B------:R-:W-:-:S06]  /*39b0*/  VIADD R13, R13, 0xfff00000 ;  /* 0xfff000000d0d7836 */ /* 0x000fcc0000000000 */
[----:B------:R-:W-:-:S08]  /*39c0*/  DFMA R16, R10, -R10, R8 ;  /* 0x8000000a0a10722b */ /* 0x000fd00000000008 */
[----:B------:R-:W-:-:S10]  /*39d0*/  DFMA R10, R12, R16, R10 ;  /* 0x000000100c0a722b */ /* 0x000fd4000000000a */
[----:B------:R-:W-:Y:S01]  /*39e0*/  VIADD R11, R11, 0xfcb00000 ;  /* 0xfcb000000b0b7836 */ /* 0x000fe20000000000 */
[----:B------:R-:W-:Y:S06]  /*39f0*/  BRA `(.L_x_85) ;  /* 0x0000000000047947 */ /* 0x000fec0003800000 */
.L_x_86:
[----:B------:R-:W-:-:S11]  /*3a00*/  DADD R10, R8, R8 ;  /* 0x00000000080a7229 */ /* 0x000fd60000000008 */
.L_x_85:
[----:B------:R-:W-:Y:S05]  /*3a10*/  BSYNC.RECONVERGENT B1 ;  /* 0x0000000000017941 */ /* 0x000fea0003800200 */
.L_x_83:
[----:B------:R-:W-:Y:S02]  /*3a20*/  IMAD.MOV.U32 R8, RZ, RZ, R2 ;  /* 0x000000ffff087224 */ /* 0x000fe400078e0002 */
[----:B------:R-:W-:Y:S02]  /*3a30*/  IMAD.MOV.U32 R9, RZ, RZ, 0x0 ;  /* 0x00000000ff097424 */ /* 0x000fe400078e00ff */
[----:B------:R-:W-:Y:S02]  /*3a40*/  IMAD.MOV.U32 R22, RZ, RZ, R10 ;  /* 0x000000ffff167224 */ /* 0x000fe400078e000a */
[----:B------:R-:W-:Y:S01]  /*3a50*/  IMAD.MOV.U32 R23, RZ, RZ, R11 ;  /* 0x000000ffff177224 */ /* 0x000fe200078e000b */
[----:B------:R-:W-:Y:S06]  /*3a60*/  RET.REL.NODEC R8 `(initialize_oscillators_kernel) ;  /* 0xffffffc408647950 */ /* 0x000fec0003c3ffff */
.L_x_87:
        /* <DEDUP_REMOVED lines=9> */
.L_x_90:


//--------------------- .nv.global.init           --------------------------
	.section	.nv.global.init,"aw",@progbits
	.align	16
.nv.global.init:
	.type		__cudart_sin_cos_coeffs,@object
	.size		__cudart_sin_cos_coeffs,(__cudart_i2opi_d - __cudart_sin_cos_coeffs)
__cudart_sin_cos_coeffs:
        /*0000*/ 	.byte	0x46, 0xd2, 0xb0, 0x2c, 0xf1, 0xe5, 0x5a, 0xbe, 0x92, 0xe3, 0xac, 0x69, 0xe3, 0x1d, 0xc7, 0x3e
        /*0010*/ 	.byte	0xa1, 0x62, 0xdb, 0x19, 0xa0, 0x01, 0x2a, 0xbf, 0x18, 0x08, 0x11, 0x11, 0x11, 0x11, 0x81, 0x3f
        /*0020*/ 	.byte	0x54, 0x55, 0x55, 0x55, 0x55, 0x55, 0xc5, 0xbf, 0x00, 0x00, 0x00, 0x00, 0x00, 0x00, 0x00, 0x00
        /*0030*/ 	.byte	0x00, 0x00, 0x00, 0x00, 0x00, 0x00, 0x00, 0x00, 0x64, 0x81, 0xfd, 0x20, 0x83, 0xff, 0xa8, 0xbd
        /*0040*/ 	.byte	0x28, 0x85, 0xef, 0xc1, 0xa7, 0xee, 0x21, 0x3e, 0xd9, 0xe6, 0x06, 0x8e, 0x4f, 0x7e, 0x92, 0xbe
        /*0050*/ 	.byte	0xe9, 0xbc, 0xdd, 0x19, 0xa0, 0x01, 0xfa, 0x3e, 0x47, 0x5d, 0xc1, 0x16, 0x6c, 0xc1, 0x56, 0xbf
        /*0060*/ 	.byte	0x51, 0x55, 0x55, 0x55, 0x55, 0x55, 0xa5, 0x3f, 0x00, 0x00, 0x00, 0x00, 0x00, 0x00, 0xe0, 0xbf
        /*0070*/ 	.byte	0x00, 0x00, 0x00, 0x00, 0x00, 0x00, 0xf0, 0x3f, 0x00, 0x00, 0x00, 0x00, 0x00, 0x00, 0x00, 0x00
	.type		__cudart_i2opi_d,@object
	.size		__cudart_i2opi_d,(__cudart_i2opi_f - __cudart_i2opi_d)
__cudart_i2opi_d:
        /* <DEDUP_REMOVED lines=9> */
	.type		__cudart_i2opi_f,@object
	.size		__cudart_i2opi_f,(mrg32k3aM1SubSeq - __cudart_i2opi_f)
__cudart_i2opi_f:
        /*0110*/ 	.byte	0x41, 0x90, 0x43, 0x3c, 0x99, 0x95, 0x62, 0xdb, 0xc0, 0xdd, 0x34, 0xf5, 0xd1, 0x57, 0x27, 0xfc
        /*0120*/ 	.byte	0x29, 0x15, 0x44, 0x4e, 0x6e, 0x83, 0xf9, 0xa2
	.type		mrg32k3aM1SubSeq,@object
	.size		mrg32k3aM1SubSeq,(mrg32k3aM2SubSeq - mrg32k3aM1SubSeq)
mrg32k3aM1SubSeq:
        /* <DEDUP_REMOVED lines=126> */
	.type		mrg32k3aM2SubSeq,@object
	.size		mrg32k3aM2SubSeq,(mrg32k3aM1 - mrg32k3aM2SubSeq)
mrg32k3aM2SubSeq:
        /* <DEDUP_REMOVED lines=126> */
	.type		mrg32k3aM1,@object
	.size		mrg32k3aM1,(mrg32k3aM1Seq - mrg32k3aM1)
mrg32k3aM1:
        /* <DEDUP_REMOVED lines=144> */
	.type		mrg32k3aM1Seq,@object
	.size		mrg32k3aM1Seq,(mrg32k3aM2 - mrg32k3aM1Seq)
mrg32k3aM1Seq:
        /* <DEDUP_REMOVED lines=144> */
	.type		mrg32k3aM2,@object
	.size		mrg32k3aM2,(mrg32k3aM2Seq - mrg32k3aM2)
mrg32k3aM2:
        /* <DEDUP_REMOVED lines=144> */
	.type		mrg32k3aM2Seq,@object
	.size		mrg32k3aM2Seq,(precalc_xorwow_matrix - mrg32k3aM2Seq)
mrg32k3aM2Seq:
        /* <DEDUP_REMOVED lines=144> */
	.type		precalc_xorwow_matrix,@object
	.size		precalc_xorwow_matrix,(precalc_xorwow_offset_matrix - precalc_xorwow_matrix)
precalc_xorwow_matrix:
        /* <DEDUP_REMOVED lines=6400> */
	.type		precalc_xorwow_offset_matrix,@object
	.size		precalc_xorwow_offset_matrix,(.L_1 - precalc_xorwow_offset_matrix)
precalc_xorwow_offset_matrix:
        /* <DEDUP_REMOVED lines=6400> */
.L_1:


//--------------------- .nv.shared.compute_order_parameter_kernel --------------------------
	.section	.nv.shared.compute_order_parameter_kernel,"aw",@nobits
	.sectionflags	@""
	.align	8
.nv.shared.compute_order_parameter_kernel:
	.zero		5120


//--------------------- .nv.shared.reserved.0     --------------------------
	.section	.nv.shared.reserved.0,"aw",@nobits
	.weak		__nv_reservedSMEM_offset_0_alias
	.size		__nv_reservedSMEM_offset_0_alias, 0, 64
	.other		__nv_reservedSMEM_offset_0_alias,@"STO_CUDA_RESERVED_SHARED STV_DEFAULT"
__nv_reservedSMEM_offset_0_alias:
	.zero		0
	.zero		64


//--------------------- .nv.shared.compute_entropy_kernel --------------------------
	.section	.nv.shared.compute_entropy_kernel,"aw",@nobits
	.sectionflags	@""
	.align	8
.nv.shared.compute_entropy_kernel:
	.zero		3072


//--------------------- .nv.shared.compute_energy_kernel --------------------------
	.section	.nv.shared.compute_energy_kernel,"aw",@nobits
	.sectionflags	@""
	.align	4
.nv.shared.compute_energy_kernel:
	.zero		2048


//--------------------- .nv.constant0.compute_order_parameter_kernel --------------------------
	.section	.nv.constant0.compute_order_parameter_kernel,"a",@progbits
	.sectionflags	@""
	.align	4
.nv.constant0.compute_order_parameter_kernel:
	.zero		924


//--------------------- .nv.constant0.compute_entropy_kernel --------------------------
	.section	.nv.constant0.compute_entropy_kernel,"a",@progbits
	.sectionflags	@""
	.align	4
.nv.constant0.compute_entropy_kernel:
	.zero		936


//--------------------- .nv.constant0.compute_energy_kernel --------------------------
	.section	.nv.constant0.compute_energy_kernel,"a",@progbits
	.sectionflags	@""
	.align	4
.nv.constant0.compute_energy_kernel:
	.zero		944


//--------------------- .nv.constant0.evolve_oscillators_kernel --------------------------
	.section	.nv.constant0.evolve_oscillators_kernel,"a",@progbits
	.sectionflags	@""
	.align	4
.nv.constant0.evolve_oscillators_kernel:
	.zero		932


//--------------------- .nv.constant0.compute_coupling_forces_kernel --------------------------
	.section	.nv.constant0.compute_coupling_forces_kernel,"a",@progbits
	.sectionflags	@""
	.align	4
.nv.constant0.compute_coupling_forces_kernel:
	.zero		952


//--------------------- .nv.constant0.initialize_oscillators_kernel --------------------------
	.section	.nv.constant0.initialize_oscillators_kernel,"a",@progbits
	.sectionflags	@""
	.align	4
.nv.constant0.initialize_oscillators_kernel:
	.zero		936


//--------------------- SYMBOLS --------------------------

	.type		.nv.reservedSmem.offset0,@object
	.size		.nv.reservedSmem.offset0,0x4
	.type		.nv.reservedSmem.cap,@object
	.size		.nv.reservedSmem.cap,0x4
